//
// Generated by NVIDIA NVVM Compiler
//
// Compiler Build ID: CL-36424714
// Cuda compilation tools, release 13.0, V13.0.88
// Based on NVVM 20.0.0
//

.version 9.0
.target sm_100
.address_size 64

	// .globl	_Z6doWorkyPiPy

.visible .entry _Z6doWorkyPiPy(
	.param .u64 _Z6doWorkyPiPy_param_0,
	.param .u64 .ptr .align 1 _Z6doWorkyPiPy_param_1,
	.param .u64 .ptr .align 1 _Z6doWorkyPiPy_param_2
)
{
	.local .align 16 .b8 	__local_depot0[256];
	.reg .b64 	%SP;
	.reg .b64 	%SPL;
	.reg .pred 	%p<48>;
	.reg .b16 	%rs<16>;
	.reg .b32 	%r<76>;
	.reg .b64 	%rd<114>;

	mov.u64 	%SPL, __local_depot0;
	ld.param.u64 	%rd47, [_Z6doWorkyPiPy_param_0];
	ld.param.u64 	%rd45, [_Z6doWorkyPiPy_param_1];
	ld.param.u64 	%rd46, [_Z6doWorkyPiPy_param_2];
	add.u64 	%rd1, %SPL, 0;
	mov.u32 	%r22, %ctaid.x;
	mov.u32 	%r23, %ntid.x;
	mov.u32 	%r24, %tid.x;
	mad.lo.s32 	%r25, %r22, %r23, %r24;
	cvt.u64.u32 	%rd49, %r25;
	add.s64 	%rd2, %rd47, %rd49;
	setp.gt.u64 	%p2, %rd2, 2122872165439;
	@%p2 bra 	$L__BB0_33;
	shr.u64 	%rd50, %rd2, 2;
	mul.hi.u64 	%rd51, %rd50, 1804138011766610467;
	shr.u64 	%rd52, %rd51, 16;
	mul.lo.s64 	%rd53, %rd52, -21034299967861;
	mad.lo.s64 	%rd54, %rd2, 7847617, %rd53;
	add.s64 	%rd55, %rd54, 75862197608552;
	shr.s64 	%rd56, %rd55, 63;
	shr.u64 	%rd57, %rd56, 16;
	add.s64 	%rd58, %rd55, %rd57;
	and.b64  	%rd59, %rd58, -281474976710656;
	sub.s64 	%rd60, %rd55, %rd59;
	mad.lo.s64 	%rd105, %rd60, 246154705703781, 107048004364969;
	mad.lo.s64 	%rd61, %rd60, -8725442803053625343, 3764727813505024000;
	and.b64  	%rd62, %rd61, 263882790666240;
	setp.eq.s64 	%p3, %rd62, 70368744177664;
	mad.lo.s64 	%rd63, %rd60, -4092364661181323667, -2822912541431169013;
	and.b64  	%rd64, %rd63, 263882790666240;
	setp.eq.s64 	%p4, %rd64, 52776558133248;
	and.pred  	%p5, %p3, %p4;
	mad.lo.s64 	%rd65, %rd60, -1805456226459317655, -2029152829743176006;
	shr.u64 	%rd66, %rd65, 17;
	cvt.u32.u64 	%r27, %rd66;
	and.b32  	%r28, %r27, 2147483647;
	mad.lo.s32 	%r29, %r28, -1431655765, -1431655766;
	setp.lt.u32 	%p6, %r29, 1431655765;
	and.pred  	%p1, %p5, %p6;
	cvta.to.global.u64 	%rd4, %rd45;
	cvta.to.global.u64 	%rd5, %rd46;
	mov.b32 	%r68, 0;
	not.pred 	%p44, %p1;
$L__BB0_2:
	mad.lo.s64 	%rd7, %rd105, 246154705703781, 107048004364969;
	mad.lo.s64 	%rd68, %rd105, -8725442803053625343, 3764727813505024000;
	and.b64  	%rd8, %rd68, 281474976710655;
	mov.b64 	%rd106, 0;
$L__BB0_3:
	add.s64 	%rd69, %rd1, %rd106;
	mov.b16 	%rs6, 0;
	st.local.u8 	[%rd69], %rs6;
	add.s64 	%rd10, %rd106, 1;
	setp.lt.u64 	%p7, %rd106, 255;
	mov.u64 	%rd106, %rd10;
	@%p7 bra 	$L__BB0_3;
	mov.b16 	%rs15, 0;
	mov.b32 	%r69, 0;
	mov.u32 	%r72, %r69;
	mov.u64 	%rd107, %rd8;
$L__BB0_5:
	mad.lo.s64 	%rd70, %rd107, 25214903917, 11;
	shr.u64 	%rd12, %rd70, 44;
	cvt.u32.u64 	%r32, %rd12;
	and.b32  	%r4, %r32, 15;
	mad.lo.s64 	%rd13, %rd107, 8602081037417187945, 277363943098;
	shr.u64 	%rd14, %rd13, 44;
	cvt.u32.u64 	%r33, %rd14;
	and.b32  	%r5, %r33, 15;
	setp.eq.s32 	%p8, %r4, 4;
	setp.eq.s32 	%p9, %r5, 3;
	and.pred  	%p10, %p8, %p9;
	mov.b32 	%r31, 6;
	mov.u32 	%r71, %r31;
	@%p10 bra 	$L__BB0_9;
	setp.eq.s32 	%p11, %r4, 1;
	setp.eq.s32 	%p12, %r5, 13;
	and.pred  	%p13, %p11, %p12;
	mov.b32 	%r71, 5;
	@%p13 bra 	$L__BB0_9;
	setp.eq.s32 	%p14, %r4, 6;
	setp.eq.s32 	%p15, %r5, 12;
	and.pred  	%p16, %p14, %p15;
	mov.u32 	%r71, %r31;
	@%p16 bra 	$L__BB0_9;
	setp.eq.s32 	%p17, %r4, 14;
	setp.eq.s32 	%p18, %r5, 7;
	selp.b32 	%r39, 5, 0, %p18;
	selp.b32 	%r71, %r39, 0, %p17;
$L__BB0_9:
	mad.lo.s64 	%rd15, %rd13, 25214903917, 11;
	and.b64  	%rd107, %rd15, 281474976710655;
	shr.u64 	%rd71, %rd107, 17;
	cvt.u32.u64 	%r40, %rd71;
	mul.hi.u32 	%r41, %r40, 1431655766;
	mul.lo.s32 	%r42, %r41, 3;
	sub.s32 	%r43, %r40, %r42;
	or.b32  	%r44, %r43, 4;
	setp.ne.s32 	%p19, %r44, %r71;
	@%p19 bra 	$L__BB0_12;
	shl.b64 	%rd72, %rd12, 4;
	and.b64  	%rd73, %rd72, 240;
	add.s64 	%rd74, %rd1, %rd73;
	and.b64  	%rd75, %rd14, 15;
	add.s64 	%rd17, %rd74, %rd75;
	ld.local.u8 	%rs8, [%rd17];
	setp.ne.s16 	%p20, %rs8, 0;
	@%p20 bra 	$L__BB0_12;
	add.s32 	%r72, %r72, 1;
	mov.b16 	%rs9, 1;
	st.local.u8 	[%rd17], %rs9;
	mad.lo.s64 	%rd76, %rd15, 120681609298497, 14307911880080;
	and.b64  	%rd107, %rd76, 281474976710655;
$L__BB0_12:
	setp.ne.s32 	%p21, %r72, 4;
	@%p21 bra 	$L__BB0_29;
	mad.lo.s64 	%rd20, %rd107, 174488360638213, 2533943686161;
	and.b64  	%rd109, %rd20, 281474976710655;
	setp.gt.u64 	%p22, %rd109, 140737488355327;
	@%p22 bra 	$L__BB0_15;
	mad.lo.s64 	%rd77, %rd20, 105427437040309, 194006688402621;
	and.b64  	%rd109, %rd77, 281474976710655;
$L__BB0_15:
	mad.lo.s64 	%rd24, %rd109, 25214903917, 11;
	and.b64  	%rd110, %rd24, 281474976710655;
	setp.gt.u64 	%p23, %rd110, 70368744177663;
	@%p23 bra 	$L__BB0_17;
	mad.lo.s64 	%rd78, %rd24, 105427437040309, 194006688402621;
	and.b64  	%rd110, %rd78, 281474976710655;
$L__BB0_17:
	mad.lo.s64 	%rd28, %rd110, 25214903917, 11;
	and.b64  	%rd111, %rd28, 281474976710655;
	setp.gt.u64 	%p24, %rd111, 35184372088831;
	@%p24 bra 	$L__BB0_19;
	mad.lo.s64 	%rd79, %rd28, 105427437040309, 194006688402621;
	and.b64  	%rd111, %rd79, 281474976710655;
$L__BB0_19:
	mad.lo.s64 	%rd32, %rd111, 248886167379045, 177727296028905;
	and.b64  	%rd113, %rd32, 281474976710655;
	setp.gt.u64 	%p25, %rd113, 8796093022207;
	@%p25 bra 	$L__BB0_21;
	mad.lo.s64 	%rd80, %rd32, 105427437040309, 194006688402621;
	and.b64  	%rd113, %rd80, 281474976710655;
$L__BB0_21:
	mov.b32 	%r73, 0;
$L__BB0_22:
	mad.lo.s64 	%rd37, %rd113, 25214903917, 11;
	mad.lo.s64 	%rd81, %rd113, 8602081037417187945, 277363943098;
	shr.u64 	%rd82, %rd81, 17;
	cvt.u32.u64 	%r46, %rd82;
	and.b32  	%r47, %r46, 2147483647;
	mul.hi.u32 	%r48, %r47, -2004318071;
	shr.u32 	%r49, %r48, 6;
	mul.lo.s32 	%r50, %r49, 120;
	sub.s32 	%r51, %r47, %r50;
	add.s32 	%r11, %r51, 8;
	mad.lo.s64 	%rd38, %rd113, 2360119957213856949, 2389171320405252413;
	shr.u64 	%rd83, %rd38, 17;
	and.b64  	%rd39, %rd83, 2147483647;
	add.s32 	%r52, %r51, 7;
	and.b32  	%r53, %r11, %r52;
	setp.ne.s32 	%p26, %r53, 0;
	@%p26 bra 	$L__BB0_24;
	cvt.u64.u32 	%rd84, %r11;
	mul.lo.s64 	%rd85, %rd39, %rd84;
	shr.u64 	%rd86, %rd85, 31;
	cvt.u32.u64 	%r74, %rd86;
	bra.uni 	$L__BB0_25;
$L__BB0_24:
	cvt.u32.u64 	%r54, %rd39;
	rem.u32 	%r74, %r54, %r11;
$L__BB0_25:
	and.b64  	%rd87, %rd37, 263882790666240;
	setp.eq.s64 	%p27, %rd87, 158329674399744;
	setp.eq.s32 	%p28, %r74, 76;
	and.pred  	%p29, %p27, %p28;
	mad.lo.s64 	%rd88, %rd38, 25214903917, 11;
	and.b64  	%rd89, %rd88, 281474976710655;
	and.b64  	%rd90, %rd88, 263882790666240;
	setp.eq.s64 	%p30, %rd90, 17592186044416;
	and.pred  	%p31, %p30, %p29;
	selp.u16 	%rs10, 1, 0, %p31;
	or.b16  	%rs3, %rs15, %rs10;
	mad.lo.s64 	%rd40, %rd89, 25214903917, 11;
	mad.lo.s64 	%rd91, %rd38, 2360119957213856949, 2389171320405252413;
	shr.u64 	%rd92, %rd91, 17;
	cvt.u32.u64 	%r55, %rd92;
	and.b32  	%r56, %r55, 2147483647;
	mul.hi.u32 	%r57, %r56, -2004318071;
	shr.u32 	%r58, %r57, 6;
	mul.lo.s32 	%r59, %r58, 120;
	sub.s32 	%r60, %r56, %r59;
	add.s32 	%r15, %r60, 8;
	mad.lo.s64 	%rd41, %rd89, 2360119957213856949, 2389171320405252413;
	shr.u64 	%rd93, %rd41, 17;
	and.b64  	%rd42, %rd93, 2147483647;
	add.s32 	%r61, %r60, 7;
	and.b32  	%r62, %r15, %r61;
	setp.eq.s32 	%p32, %r62, 0;
	@%p32 bra 	$L__BB0_27;
	cvt.u32.u64 	%r63, %rd42;
	rem.u32 	%r75, %r63, %r15;
	bra.uni 	$L__BB0_28;
$L__BB0_27:
	cvt.u64.u32 	%rd94, %r15;
	mul.lo.s64 	%rd95, %rd42, %rd94;
	shr.u64 	%rd96, %rd95, 31;
	cvt.u32.u64 	%r75, %rd96;
$L__BB0_28:
	and.b64  	%rd97, %rd40, 263882790666240;
	setp.eq.s64 	%p33, %rd97, 158329674399744;
	and.b16  	%rs11, %rs3, 255;
	setp.ne.s16 	%p34, %rs11, 0;
	setp.eq.s32 	%p35, %r75, 76;
	and.pred  	%p36, %p33, %p35;
	mad.lo.s64 	%rd98, %rd41, 25214903917, 11;
	and.b64  	%rd113, %rd98, 281474976710655;
	and.b64  	%rd99, %rd98, 263882790666240;
	setp.eq.s64 	%p37, %rd99, 17592186044416;
	and.pred  	%p38, %p37, %p36;
	or.pred  	%p39, %p34, %p38;
	selp.u16 	%rs15, 1, 0, %p39;
	add.s32 	%r73, %r73, 2;
	setp.ne.s32 	%p40, %r73, 50;
	@%p40 bra 	$L__BB0_22;
$L__BB0_29:
	add.s32 	%r69, %r69, 1;
	setp.ne.s32 	%p41, %r69, 13;
	@%p41 bra 	$L__BB0_5;
	and.b16  	%rs12, %rs15, 255;
	setp.eq.s16 	%p42, %rs12, 0;
	shr.u64 	%rd100, %rd8, 17;
	cvt.u32.u64 	%r64, %rd100;
	mul.lo.s32 	%r65, %r64, -858993459;
	shf.l.wrap.b32 	%r66, %r65, %r65, 31;
	setp.lt.u32 	%p43, %r66, 429496730;
	or.pred  	%p45, %p44, %p43;
	or.pred  	%p46, %p45, %p42;
	@%p46 bra 	$L__BB0_32;
	mad.lo.s64 	%rd101, %rd7, 109580056781997, 186549986245787;
	and.b64  	%rd102, %rd101, 281474976710655;
	atom.global.add.u32 	%r67, [%rd4], 1;
	mul.wide.s32 	%rd103, %r67, 8;
	add.s64 	%rd104, %rd5, %rd103;
	st.global.u64 	[%rd104], %rd102;
$L__BB0_32:
	add.s32 	%r68, %r68, 1;
	setp.ne.s32 	%p47, %r68, 82;
	and.b64  	%rd105, %rd7, 281474976710655;
	@%p47 bra 	$L__BB0_2;
$L__BB0_33:
	ret;

}


// ===== COMPILED SASS (sm_100) =====

	.target	sm_100

	.elftype	@"ET_EXEC"


//--------------------- .note.nv.tkinfo           --------------------------
	.section	.note.nv.tkinfo,"",@"SHT_NOTE"
	.sectionflags	@"SHF_NOTE_NV_TKINFO"
	.tkinfo
        /*0018*/ 	.word	0x00000002
        /*0030*/ 	.string	""
        /*0030*/ 	.string	"ptxas"
        /*0030*/ 	.string	"Cuda compilation tools, release 13.0, V13.0.88"
        /*0030*/ 	.string	"Build cuda_13.0.r13.0/compiler.36424714_0"
        /*0030*/ 	.string	"-arch sm_100 -m 64 "



//--------------------- .note.nv.cuinfo           --------------------------
	.section	.note.nv.cuinfo,"",@"SHT_NOTE"
	.sectionflags	@"SHF_NOTE_NV_CUINFO"
        /*0018*/ 	.short	0x0002
        /*001a*/ 	.short	0x0064
        /*001c*/ 	.short	0x0082
	.zero		2


//--------------------- .nv.info                  --------------------------
	.section	.nv.info,"",@"SHT_CUDA_INFO"
	.align	4


	//----- nvinfo : EIATTR_REGCOUNT
	.align		4
        /*0000*/ 	.byte	0x04, 0x2f
        /*0002*/ 	.short	(.L_1 - .L_0)
	.align		4
.L_0:
        /*0004*/ 	.word	index@(_Z6doWorkyPiPy)
        /*0008*/ 	.word	0x0000001d


	//----- nvinfo : EIATTR_FRAME_SIZE
	.align		4
.L_1:
        /*000c*/ 	.byte	0x04, 0x11
        /*000e*/ 	.short	(.L_3 - .L_2)
	.align		4
.L_2:
        /*0010*/ 	.word	index@(_Z6doWorkyPiPy)
        /*0014*/ 	.word	0x00000100


	//----- nvinfo : EIATTR_MIN_STACK_SIZE
	.align		4
.L_3:
        /*0018*/ 	.byte	0x04, 0x12
        /*001a*/ 	.short	(.L_5 - .L_4)
	.align		4
.L_4:
        /*001c*/ 	.word	index@(_Z6doWorkyPiPy)
        /*0020*/ 	.word	0x00000100
.L_5:


//--------------------- .nv.compat                --------------------------
	.section	.nv.compat,"",@"SHT_CUDA_COMPAT_INFO"
	.align	4
        /*0000*/ 	.byte	0x02, 0x09, 0x00, 0x00, 0x02, 0x02, 0x01, 0x00, 0x02, 0x05, 0x05, 0x00, 0x03, 0x07, 0x01, 0x01
        /*0010*/ 	.byte	0x02, 0x03, 0x00, 0x00, 0x02, 0x06, 0x01, 0x00, 0x04, 0x0b, 0x08, 0x00, 0x09, 0x00, 0x00, 0x00
        /*0020*/ 	.byte	0x00, 0x00, 0x00, 0x00


//--------------------- .nv.info._Z6doWorkyPiPy   --------------------------
	.section	.nv.info._Z6doWorkyPiPy,"",@"SHT_CUDA_INFO"
	.sectionflags	@""
	.align	4


	//----- nvinfo : EIATTR_CUDA_API_VERSION
	.align		4
        /*0000*/ 	.byte	0x04, 0x37
        /*0002*/ 	.short	(.L_7 - .L_6)
.L_6:
        /*0004*/ 	.word	0x00000082


	//----- nvinfo : EIATTR_KPARAM_INFO
	.align		4
.L_7:
        /*0008*/ 	.byte	0x04, 0x17
        /*000a*/ 	.short	(.L_9 - .L_8)
.L_8:
        /*000c*/ 	.word	0x00000000
        /*0010*/ 	.short	0x0002
        /*0012*/ 	.short	0x0010
        /*0014*/ 	.byte	0x00, 0xf5, 0x21, 0x00


	//----- nvinfo : EIATTR_KPARAM_INFO
	.align		4
.L_9:
        /*0018*/ 	.byte	0x04, 0x17
        /*001a*/ 	.short	(.L_11 - .L_10)
.L_10:
        /*001c*/ 	.word	0x00000000
        /*0020*/ 	.short	0x0001
        /*0022*/ 	.short	0x0008
        /*0024*/ 	.byte	0x00, 0xf5, 0x21, 0x00


	//----- nvinfo : EIATTR_KPARAM_INFO
	.align		4
.L_11:
        /*0028*/ 	.byte	0x04, 0x17
        /*002a*/ 	.short	(.L_13 - .L_12)
.L_12:
        /*002c*/ 	.word	0x00000000
        /*0030*/ 	.short	0x0000
        /*0032*/ 	.short	0x0000
        /*0034*/ 	.byte	0x00, 0xf0, 0x21, 0x00


	//----- nvinfo : EIATTR_SPARSE_MMA_MASK
	.align		4
.L_13:
        /*0038*/ 	.byte	0x03, 0x50
        /*003a*/ 	.short	0x0000


	//----- nvinfo : EIATTR_MAXREG_COUNT
	.align		4
        /*003c*/ 	.byte	0x03, 0x1b
        /*003e*/ 	.short	0x00ff


	//----- nvinfo : EIATTR_MERCURY_ISA_VERSION
	.align		4
        /*0040*/ 	.byte	0x03, 0x5f
        /*0042*/ 	.short	0x0101


	//----- nvinfo : EIATTR_INT_WARP_WIDE_INSTR_OFFSETS
	.align		4
        /*0044*/ 	.byte	0x04, 0x31
        /*0046*/ 	.short	(.L_15 - .L_14)


	//   ....[0]....
.L_14:
        /*0048*/ 	.word	0x00002720


	//   ....[1]....
        /*004c*/ 	.word	0x00002830


	//----- nvinfo : EIATTR_VRC_CTA_INIT_COUNT
	.align		4
.L_15:
        /*0050*/ 	.byte	0x02, 0x4a
	.zero		1
	.zero		1


	//----- nvinfo : EIATTR_EXIT_INSTR_OFFSETS
	.align		4
        /*0054*/ 	.byte	0x04, 0x1c
        /*0056*/ 	.short	(.L_17 - .L_16)


	//   ....[0]....
.L_16:
        /*0058*/ 	.word	0x000000b0


	//   ....[1]....
        /*005c*/ 	.word	0x000028b0


	//----- nvinfo : EIATTR_CRS_STACK_SIZE
	.align		4
.L_17:
        /*0060*/ 	.byte	0x04, 0x1e
        /*0062*/ 	.short	(.L_19 - .L_18)
.L_18:
        /*0064*/ 	.word	0x00000000


	//----- nvinfo : EIATTR_CBANK_PARAM_SIZE
	.align		4
.L_19:
        /*0068*/ 	.byte	0x03, 0x19
        /*006a*/ 	.short	0x0018


	//----- nvinfo : EIATTR_PARAM_CBANK
	.align		4
        /*006c*/ 	.byte	0x04, 0x0a
        /*006e*/ 	.short	(.L_21 - .L_20)
	.align		4
.L_20:
        /*0070*/ 	.word	index@(.nv.constant0._Z6doWorkyPiPy)
        /*0074*/ 	.short	0x0380
        /*0076*/ 	.short	0x0018


	//----- nvinfo : EIATTR_SW_WAR
	.align		4
.L_21:
        /*0078*/ 	.byte	0x04, 0x36
        /*007a*/ 	.short	(.L_23 - .L_22)
.L_22:
        /*007c*/ 	.word	0x00000008
.L_23:


//--------------------- .nv.callgraph             --------------------------
	.section	.nv.callgraph,"",@"SHT_CUDA_CALLGRAPH"
	.align	4
	.sectionentsize	8
	.align		4
        /*0000*/ 	.word	0x00000000
	.align		4
        /*0004*/ 	.word	0xffffffff
	.align		4
        /*0008*/ 	.word	0x00000000
	.align		4
        /*000c*/ 	.word	0xfffffffe
	.align		4
        /*0010*/ 	.word	0x00000000
	.align		4
        /*0014*/ 	.word	0xfffffffd
	.align		4
        /*0018*/ 	.word	0x00000000
	.align		4
        /*001c*/ 	.word	0xfffffffc


//--------------------- .text._Z6doWorkyPiPy      --------------------------
	.section	.text._Z6doWorkyPiPy,"ax",@progbits
	.align	128
        .global         _Z6doWorkyPiPy
        .type           _Z6doWorkyPiPy,@function
        .size           _Z6doWorkyPiPy,(.L_x_17 - _Z6doWorkyPiPy)
        .other          _Z6doWorkyPiPy,@"STO_CUDA_ENTRY STV_DEFAULT"
_Z6doWorkyPiPy:
.text._Z6doWorkyPiPy:
[----:B------:R-:W0:Y:S01]  /*0000*/  LDC R1, c[0x0][0x37c] ;  /* 0x0000df00ff017b82 */ /* 0x000e220000000800 */
[----:B------:R-:W1:Y:S07]  /*0010*/  S2R R3, SR_TID.X ;  /* 0x0000000000037919 */ /* 0x000e6e0000002100 */
[----:B------:R-:W1:Y:S01]  /*0020*/  S2UR UR4, SR_CTAID.X ;  /* 0x00000000000479c3 */ /* 0x000e620000002500 */
[----:B------:R-:W2:Y:S01]  /*0030*/  LDCU.64 UR6, c[0x0][0x380] ;  /* 0x00007000ff0677ac */ /* 0x000ea20008000a00 */
[----:B0-----:R-:W-:-:S06]  /*0040*/  VIADD R1, R1, 0xffffff00 ;  /* 0xffffff0001017836 */ /* 0x001fcc0000000000 */
[----:B------:R-:W1:Y:S02]  /*0050*/  LDC R0, c[0x0][0x360] ;  /* 0x0000d800ff007b82 */ /* 0x000e640000000800 */
[----:B-1----:R-:W-:-:S05]  /*0060*/  IMAD R0, R0, UR4, R3 ;  /* 0x0000000400007c24 */ /* 0x002fca000f8e0203 */
[----:B--2---:R-:W-:-:S05]  /*0070*/  IADD3 R11, P0, PT, R0, UR6, RZ ;  /* 0x00000006000b7c10 */ /* 0x004fca000ff1e0ff */
[----:B------:R-:W-:Y:S01]  /*0080*/  IMAD.X R8, RZ, RZ, UR7, P0 ;  /* 0x00000007ff087e24 */ /* 0x000fe200080e06ff */
[----:B------:R-:W-:-:S04]  /*0090*/  ISETP.GT.U32.AND P0, PT, R11, 0x450a943f, PT ;  /* 0x450a943f0b00780c */ /* 0x000fc80003f04070 */
[----:B------:R-:W-:-:S13]  /*00a0*/  ISETP.GT.U32.AND.EX P0, PT, R8, 0x1ee, PT, P0 ;  /* 0x000001ee0800780c */ /* 0x000fda0003f04100 */
[----:B------:R-:W-:Y:S05]  /*00b0*/  @P0 EXIT ;  /* 0x000000000000094d */ /* 0x000fea0003800000 */
[--C-:B------:R-:W-:Y:S01]  /*00c0*/  SHF.R.U32.HI R9, RZ, 0x2, R8.reuse ;  /* 0x00000002ff097819 */ /* 0x100fe20000011608 */
[----:B------:R-:W-:Y:S01]  /*00d0*/  UMOV UR4, URZ ;  /* 0x000000ff00047c82 */ /* 0x000fe20008000000 */
[----:B------:R-:W-:Y:S01]  /*00e0*/  SHF.R.U64 R7, R11, 0x2, R8 ;  /* 0x000000020b077819 */ /* 0x000fe20000001208 */
[----:B------:R-:W0:Y:S02]  /*00f0*/  LDCU.64 UR8, c[0x0][0x358] ;  /* 0x00006b00ff0877ac */ /* 0x000e240008000a00 */
[----:B------:R-:W-:-:S04]  /*0100*/  IMAD.WIDE.U32 R2, R9, -0x7adf25dd, RZ ;  /* 0x8520da2309027825 */ /* 0x000fc800078e00ff */
[----:B------:R-:W-:-:S04]  /*0110*/  IMAD.WIDE.U32 R4, P0, R7, 0x190995f6, R2 ;  /* 0x190995f607047825 */ /* 0x000fc80007800002 */
[----:B------:R-:W-:Y:S01]  /*0120*/  IMAD.WIDE.U32 R2, R7, -0x7adf25dd, RZ ;  /* 0x8520da2307027825 */ /* 0x000fe200078e00ff */
[----:B------:R-:W-:-:S03]  /*0130*/  IADD3.X R7, PT, PT, RZ, RZ, RZ, P0, !PT ;  /* 0x000000ffff077210 */ /* 0x000fc600007fe4ff */
[----:B------:R-:W-:Y:S01]  /*0140*/  IMAD.MOV.U32 R6, RZ, RZ, R5 ;  /* 0x000000ffff067224 */ /* 0x000fe200078e0005 */
[----:B------:R-:W-:-:S05]  /*0150*/  IADD3 RZ, P0, PT, R3, R4, RZ ;  /* 0x0000000403ff7210 */ /* 0x000fca0007f1e0ff */
[----:B------:R-:W-:-:S04]  /*0160*/  IMAD.WIDE.U32.X R2, R9, 0x190995f6, R6, P0 ;  /* 0x190995f609027825 */ /* 0x000fc800000e0406 */
[----:B------:R-:W-:Y:S02]  /*0170*/  HFMA2 R6, -RZ, RZ, -0.00101947784423828125, -1722 ;  /* 0x942de6baff067431 */ /* 0x000fe400000001ff */
[----:B------:R-:W-:Y:S01]  /*0180*/  IMAD R7, R8, 0x77bec1, RZ ;  /* 0x0077bec108077824 */ /* 0x000fe200078e02ff */
[--C-:B------:R-:W-:Y:S02]  /*0190*/  SHF.R.U32.HI R4, RZ, 0x10, R3.reuse ;  /* 0x00000010ff047819 */ /* 0x100fe40000011603 */
[----:B------:R-:W-:-:S03]  /*01a0*/  SHF.R.U64 R0, R2, 0x10, R3 ;  /* 0x0000001002007819 */ /* 0x000fc60000001203 */
[----:B------:R-:W-:Y:S02]  /*01b0*/  IMAD R5, R4, -0x6dfa4975, RZ ;  /* 0x9205b68b04057824 */ /* 0x000fe400078e02ff */
[----:B------:R-:W-:-:S04]  /*01c0*/  IMAD.WIDE.U32 R2, R0, -0x6dfa4975, RZ ;  /* 0x9205b68b00027825 */ /* 0x000fc800078e00ff */
[----:B------:R-:W-:Y:S02]  /*01d0*/  IMAD R5, R0, -0x1322, R5 ;  /* 0xffffecde00057824 */ /* 0x000fe400078e0205 */
[----:B------:R-:W-:Y:S02]  /*01e0*/  IMAD.MOV.U32 R4, RZ, RZ, 0x0 ;  /* 0x00000000ff047424 */ /* 0x000fe400078e00ff */
[----:B------:R-:W-:Y:S02]  /*01f0*/  IMAD.IADD R3, R3, 0x1, R5 ;  /* 0x0000000103037824 */ /* 0x000fe400078e0205 */
[----:B------:R-:W-:-:S03]  /*0200*/  IMAD.WIDE.U32 R2, R11, 0x77bec1, R2 ;  /* 0x0077bec10b027825 */ /* 0x000fc600078e0002 */
[----:B------:R-:W-:-:S04]  /*0210*/  IADD3 R5, P0, PT, R2, 0xb572068, RZ ;  /* 0x0b57206802057810 */ /* 0x000fc80007f1e0ff */
[----:B------:R-:W-:Y:S01]  /*0220*/  IADD3.X R2, PT, PT, R3, 0x44ff, R7, P0, !PT ;  /* 0x000044ff03027810 */ /* 0x000fe200007fe407 */
[----:B------:R-:W-:Y:S02]  /*0230*/  IMAD.MOV.U32 R3, RZ, RZ, -0x272d0000 ;  /* 0xd8d30000ff037424 */ /* 0x000fe400078e00ff */
[----:B------:R-:W-:Y:S01]  /*0240*/  IMAD.MOV.U32 R7, RZ, RZ, -0x1c28ffc0 ;  /* 0xe3d70040ff077424 */ /* 0x000fe200078e00ff */
[--C-:B------:R-:W-:Y:S02]  /*0250*/  SHF.R.S32.HI R0, RZ, 0x1f, R2.reuse ;  /* 0x0000001fff007819 */ /* 0x100fe40000011402 */
[----:B------:R-:W-:-:S04]  /*0260*/  SHF.R.S32.HI R9, RZ, 0x1f, R2 ;  /* 0x0000001fff097819 */ /* 0x000fc80000011402 */
[----:B------:R-:W-:-:S04]  /*0270*/  SHF.R.U64 R0, R0, 0x10, R9 ;  /* 0x0000001000007819 */ /* 0x000fc80000001209 */
[----:B------:R-:W-:-:S04]  /*0280*/  IADD3 RZ, P0, PT, R0, R5, RZ ;  /* 0x0000000500ff7210 */ /* 0x000fc80007f1e0ff */
[-C--:B------:R-:W-:Y:S02]  /*0290*/  LEA.HI.X R9, R9, R2.reuse, RZ, 0x10, P0 ;  /* 0x0000000209097211 */ /* 0x080fe400000f84ff */
[----:B------:R-:W-:Y:S02]  /*02a0*/  IADD3 R0, P0, PT, R5, -UR4, RZ ;  /* 0x8000000405007c10 */ /* 0x000fe4000ff1e0ff */
[----:B------:R-:W-:Y:S02]  /*02b0*/  LOP3.LUT R9, R9, 0xffff0000, RZ, 0xc0, !PT ;  /* 0xffff000009097812 */ /* 0x000fe400078ec0ff */
[----:B------:R-:W-:Y:S02]  /*02c0*/  MOV R5, 0x343f0000 ;  /* 0x343f000000057802 */ /* 0x000fe40000000f00 */
[----:B------:R-:W-:Y:S01]  /*02d0*/  IADD3.X R9, PT, PT, ~R9, R2, RZ, P0, !PT ;  /* 0x0000000209097210 */ /* 0x000fe200007fe5ff */
[----:B------:R-:W-:Y:S02]  /*02e0*/  IMAD.MOV.U32 R2, RZ, RZ, 0xb ;  /* 0x0000000bff027424 */ /* 0x000fe400078e00ff */
[----:B------:R-:W-:-:S04]  /*02f0*/  IMAD.HI.U32 R5, R0, 0x1, R4 ;  /* 0x0000000100057827 */ /* 0x000fc800078e0004 */
[C---:B------:R-:W-:Y:S02]  /*0300*/  IMAD R11, R9.reuse, -0x21131993, RZ ;  /* 0xdeece66d090b7824 */ /* 0x040fe400078e02ff */
[----:B------:R-:W-:Y:S02]  /*0310*/  IMAD R13, R9, -0x4b9ff597, RZ ;  /* 0xb4600a69090d7824 */ /* 0x000fe400078e02ff */
[----:B------:R-:W-:-:S04]  /*0320*/  IMAD.HI.U32 R8, R0, -0x21131993, R2 ;  /* 0xdeece66d00087827 */ /* 0x000fc800078e0002 */
[C---:B------:R-:W-:Y:S02]  /*0330*/  IMAD R11, R0.reuse, -0x38cafffb, R11 ;  /* 0xc7350005000b7824 */ /* 0x040fe400078e020b */
[----:B------:R-:W-:-:S04]  /*0340*/  IMAD.WIDE.U32 R2, R0, -0x4b9ff597, R6 ;  /* 0xb4600a6900027825 */ /* 0x000fc800078e0006 */
[----:B------:R-:W-:Y:S02]  /*0350*/  HFMA2 R7, -RZ, RZ, -0.05206298828125, -0.052093505859375 ;  /* 0xaaaaaaabff077431 */ /* 0x000fe400000001ff */
[----:B------:R-:W-:Y:S02]  /*0360*/  IMAD R13, R0, -0x190e44e0, R13 ;  /* 0xe6f1bb20000d7824 */ /* 0x000fe400078e020d */
[----:B------:R-:W-:Y:S02]  /*0370*/  IMAD.IADD R4, R8, 0x1, R11 ;  /* 0x0000000108047824 */ /* 0x000fe400078e020b */
[----:B------:R-:W-:Y:S01]  /*0380*/  IMAD R6, R0, -0x79170000, R9 ;  /* 0x86e9000000067824 */ /* 0x000fe200078e0209 */
[----:B------:R-:W-:Y:S01]  /*0390*/  IADD3 R3, PT, PT, R3, R13, RZ ;  /* 0x0000000d03037210 */ /* 0x000fe20007ffe0ff */
[----:B------:R-:W-:Y:S01]  /*03a0*/  IMAD R9, R9, 0x5bcb1365, RZ ;  /* 0x5bcb136509097824 */ /* 0x000fe200078e02ff */
[----:B------:R-:W-:Y:S01]  /*03b0*/  LOP3.LUT R4, R4, 0xf000, RZ, 0xc0, !PT ;  /* 0x0000f00004047812 */ /* 0x000fe200078ec0ff */
[----:B------:R-:W-:Y:S01]  /*03c0*/  IMAD.IADD R5, R5, 0x1, R6 ;  /* 0x0000000105057824 */ /* 0x000fe200078e0206 */
[----:B------:R-:W-:-:S02]  /*03d0*/  SHF.R.U64 R2, R2, 0x11, R3 ;  /* 0x0000001102027819 */ /* 0x000fc40000001203 */
[----:B------:R-:W-:Y:S02]  /*03e0*/  ISETP.NE.AND.EX P0, PT, R4, 0x3000, PT, !PT ;  /* 0x000030000400780c */ /* 0x000fe40003f053f0 */
[----:B------:R-:W-:Y:S01]  /*03f0*/  LOP3.LUT R3, R5, 0xf000, RZ, 0xc0, !PT ;  /* 0x0000f00005037812 */ /* 0x000fe200078ec0ff */
[----:B------:R-:W-:Y:S01]  /*0400*/  IMAD R5, R0, 0xdfe0, R9 ;  /* 0x0000dfe000057824 */ /* 0x000fe200078e0209 */
[----:B------:R-:W-:Y:S02]  /*0410*/  LOP3.LUT R2, R2, 0x7fffffff, RZ, 0xc0, !PT ;  /* 0x7fffffff02027812 */ /* 0x000fe400078ec0ff */
[----:B------:R-:W-:Y:S02]  /*0420*/  ISETP.EQ.AND.EX P0, PT, R3, 0x4000, !P0, PT ;  /* 0x000040000300780c */ /* 0x000fe40004702370 */
[----:B------:R-:W-:Y:S01]  /*0430*/  MOV R3, 0x615c ;  /* 0x0000615c00037802 */ /* 0x000fe20000000f00 */
[----:B------:R-:W-:Y:S02]  /*0440*/  IMAD R4, R2, R7, -0x55555556 ;  /* 0xaaaaaaaa02047424 */ /* 0x000fe400078e0207 */
[----:B------:R-:W-:-:S03]  /*0450*/  IMAD.MOV.U32 R2, RZ, RZ, 0xe462aa9 ;  /* 0x0e462aa9ff027424 */ /* 0x000fc600078e00ff */
[----:B------:R-:W-:Y:S01]  /*0460*/  ISETP.LT.U32.AND P0, PT, R4, 0x55555555, P0 ;  /* 0x555555550400780c */ /* 0x000fe20000701070 */
[----:B------:R-:W-:-:S04]  /*0470*/  IMAD.WIDE.U32 R2, R0, 0x5bcb1365, R2 ;  /* 0x5bcb136500027825 */ /* 0x000fc800078e0002 */
[----:B------:R-:W-:Y:S01]  /*0480*/  IMAD.MOV.U32 R9, RZ, RZ, R2 ;  /* 0x000000ffff097224 */ /* 0x000fe200078e0002 */
[----:B0-----:R-:W-:-:S07]  /*0490*/  IADD3 R0, PT, PT, R3, R5, RZ ;  /* 0x0000000503007210 */ /* 0x001fce0007ffe0ff */
.L_x_15:
[----:B0-----:R0:W-:Y:S01]  /*04a0*/  STL.U8 [R1], RZ ;  /* 0x000000ff01007387 */ /* 0x0011e20000100000 */
[----:B-1----:R-:W-:Y:S01]  /*04b0*/  MOV R3, 0x343f0000 ;  /* 0x343f000000037802 */ /* 0x002fe20000000f00 */
[----:B------:R-:W-:Y:S01]  /*04c0*/  IMAD.MOV.U32 R2, RZ, RZ, 0x0 ;  /* 0x00000000ff027424 */ /* 0x000fe200078e00ff */
[----:B------:R-:W-:Y:S01]  /*04d0*/  MOV R5, 0x615c ;  /* 0x0000615c00057802 */ /* 0x000fe20000000f00 */
[----:B------:R0:W-:Y:S01]  /*04e0*/  STL.U8 [R1+0x1], RZ ;  /* 0x000001ff01007387 */ /* 0x0001e20000100000 */
[C---:B------:R-:W-:Y:S01]  /*04f0*/  IMAD R7, R9.reuse, -0x79170000, R0 ;  /* 0x86e9000009077824 */ /* 0x040fe200078e0200 */
[----:B------:R-:W-:Y:S01]  /*0500*/  UIADD3 UR4, UPT, UPT, UR4, 0x1, URZ ;  /* 0x0000000104047890 */ /* 0x000fe2000fffe0ff */
[----:B------:R-:W-:Y:S01]  /*0510*/  IMAD.WIDE.U32 R2, R9, 0x1, R2 ;  /* 0x0000000109027825 */ /* 0x000fe200078e0002 */
[----:B------:R0:W-:Y:S01]  /*0520*/  STL.U8 [R1+0x2], RZ ;  /* 0x000002ff01007387 */ /* 0x0001e20000100000 */
[----:B------:R-:W-:Y:S01]  /*0530*/  MOV R15, RZ ;  /* 0x000000ff000f7202 */ /* 0x000fe20000000f00 */
[----:B------:R-:W-:Y:S01]  /*0540*/  UISETP.NE.AND UP0, UPT, UR4, 0x52, UPT ;  /* 0x000000520400788c */ /* 0x000fe2000bf05270 */
[----:B------:R-:W-:Y:S01]  /*0550*/  IMAD.IADD R6, R3, 0x1, R7 ;  /* 0x0000000103067824 */ /* 0x000fe200078e0207 */
[----:B------:R0:W-:Y:S01]  /*0560*/  STL.U8 [R1+0x3], RZ ;  /* 0x000003ff01007387 */ /* 0x0001e20000100000 */
[----:B------:R-:W-:Y:S01]  /*0570*/  IMAD.MOV.U32 R4, RZ, RZ, 0xe462aa9 ;  /* 0x0e462aa9ff047424 */ /* 0x000fe200078e00ff */
[----:B------:R-:W-:Y:S01]  /*0580*/  MOV R14, R2 ;  /* 0x00000002000e7202 */ /* 0x000fe20000000f00 */
[----:B------:R-:W-:Y:S01]  /*0590*/  IMAD R0, R0, 0x5bcb1365, RZ ;  /* 0x5bcb136500007824 */ /* 0x000fe200078e02ff */
[----:B------:R0:W-:Y:S01]  /*05a0*/  STL.U8 [R1+0x4], RZ ;  /* 0x000004ff01007387 */ /* 0x0001e20000100000 */
[----:B------:R-:W-:Y:S01]  /*05b0*/  LOP3.LUT R17, R6, 0xffff, RZ, 0xc0, !PT ;  /* 0x0000ffff06117812 */ /* 0x000fe200078ec0ff */
[C---:B------:R-:W-:Y:S01]  /*05c0*/  IMAD.WIDE.U32 R4, R9.reuse, 0x5bcb1365, R4 ;  /* 0x5bcb136509047825 */ /* 0x040fe200078e0004 */
[----:B------:R-:W-:Y:S01]  /*05d0*/  UMOV UR5, URZ ;  /* 0x000000ff00057c82 */ /* 0x000fe20008000000 */
[----:B------:R0:W-:Y:S02]  /*05e0*/  STL.U8 [R1+0x5], RZ ;  /* 0x000005ff01007387 */ /* 0x0001e40000100000 */
[--C-:B------:R-:W-:Y:S01]  /*05f0*/  IMAD R7, R9, 0xdfe0, R0.reuse ;  /* 0x0000dfe009077824 */ /* 0x100fe200078e0200 */
[----:B------:R-:W-:Y:S01]  /*0600*/  PRMT R0, RZ, 0x7610, R0 ;  /* 0x00007610ff007816 */ /* 0x000fe20000000000 */
[----:B------:R0:W-:Y:S01]  /*0610*/  STL.U8 [R1+0x6], RZ ;  /* 0x000006ff01007387 */ /* 0x0001e20000100000 */
[----:B------:R-:W-:-:S02]  /*0620*/  IMAD.MOV.U32 R12, RZ, RZ, R17 ;  /* 0x000000ffff0c7224 */ /* 0x000fc400078e0011 */
[----:B------:R-:W-:Y:S01]  /*0630*/  IMAD.IADD R13, R5, 0x1, R7 ;  /* 0x00000001050d7824 */ /* 0x000fe200078e0207 */
[----:B------:R0:W-:Y:S04]  /*0640*/  STL.U8 [R1+0x7], RZ ;  /* 0x000007ff01007387 */ /* 0x0001e80000100000 */
        /* <DEDUP_REMOVED lines=247> */
[----:B------:R0:W-:Y:S02]  /*15c0*/  STL.U8 [R1+0xff], RZ ;  /* 0x0000ffff01007387 */ /* 0x0001e40000100000 */
.L_x_12:
[----:B------:R-:W-:Y:S02]  /*15d0*/  HFMA2 R6, -RZ, RZ, -0.00101947784423828125, -1722 ;  /* 0x942de6baff067431 */ /* 0x000fe400000001ff */
[----:B------:R-:W-:Y:S01]  /*15e0*/  IMAD R9, R12, -0x4b9ff597, RZ ;  /* 0xb4600a690c097824 */ /* 0x000fe200078e02ff */
[----:B------:R-:W-:Y:S01]  /*15f0*/  BSSY.RECONVERGENT B0, `(.L_x_0) ;  /* 0x0000027000007945 */ /* 0x000fe20003800200 */
[----:B------:R-:W-:Y:S02]  /*1600*/  IMAD.MOV.U32 R7, RZ, RZ, 0x40 ;  /* 0x00000040ff077424 */ /* 0x000fe400078e00ff */
[C---:B------:R-:W-:Y:S02]  /*1610*/  IMAD R9, R14.reuse, 0x7760bb20, R9 ;  /* 0x7760bb200e097824 */ /* 0x040fe400078e0209 */
[----:B------:R-:W-:Y:S02]  /*1620*/  IMAD.MOV.U32 R8, RZ, RZ, 0xb ;  /* 0x0000000bff087424 */ /* 0x000fe400078e00ff */
[----:B------:R-:W-:-:S05]  /*1630*/  IMAD.WIDE.U32 R6, R14, -0x4b9ff597, R6 ;  /* 0xb4600a690e067825 */ /* 0x000fca00078e0006 */
[----:B------:R-:W-:Y:S01]  /*1640*/  IADD3 R18, PT, PT, R7, R9, RZ ;  /* 0x0000000907127210 */ /* 0x000fe20007ffe0ff */
[----:B------:R-:W-:Y:S01]  /*1650*/  IMAD R7, R12, -0x21131993, RZ ;  /* 0xdeece66d0c077824 */ /* 0x000fe200078e02ff */
[----:B------:R-:W-:-:S03]  /*1660*/  MOV R9, 0x0 ;  /* 0x0000000000097802 */ /* 0x000fc60000000f00 */
[----:B------:R-:W-:Y:S02]  /*1670*/  IMAD R19, R18, -0x21131993, RZ ;  /* 0xdeece66d12137824 */ /* 0x000fe400078e02ff */
[----:B------:R-:W-:-:S04]  /*1680*/  IMAD.WIDE.U32 R10, R6, -0x21131993, R8 ;  /* 0xdeece66d060a7825 */ /* 0x000fc800078e0008 */
[----:B------:R-:W-:Y:S02]  /*1690*/  IMAD R19, R6, 0x5, R19 ;  /* 0x0000000506137824 */ /* 0x000fe400078e0213 */
[C---:B------:R-:W-:Y:S02]  /*16a0*/  IMAD R7, R14.reuse, 0x5, R7 ;  /* 0x000000050e077824 */ /* 0x040fe400078e0207 */
[----:B------:R-:W-:-:S04]  /*16b0*/  IMAD.HI.U32 R6, R14, -0x21131993, R8 ;  /* 0xdeece66d0e067827 */ /* 0x000fc800078e0008 */
[----:B------:R-:W-:Y:S01]  /*16c0*/  IMAD.IADD R16, R11, 0x1, R19 ;  /* 0x000000010b107824 */ /* 0x000fe200078e0213 */
[----:B------:R-:W-:Y:S02]  /*16d0*/  IADD3 R6, PT, PT, R6, R7, RZ ;  /* 0x0000000706067210 */ /* 0x000fe40007ffe0ff */
[----:B------:R-:W-:Y:S02]  /*16e0*/  SHF.R.U32.HI R7, RZ, 0xc, R18 ;  /* 0x0000000cff077819 */ /* 0x000fe40000011612 */
[----:B------:R-:W-:Y:S02]  /*16f0*/  SHF.R.U32.HI R18, RZ, 0xc, R6 ;  /* 0x0000000cff127819 */ /* 0x000fe40000011606 */
[----:B------:R-:W-:Y:S02]  /*1700*/  LOP3.LUT R12, R16, 0xffff, RZ, 0xc0, !PT ;  /* 0x0000ffff100c7812 */ /* 0x000fe400078ec0ff */
[----:B------:R-:W-:Y:S02]  /*1710*/  LOP3.LUT R7, R7, 0xf, RZ, 0xc0, !PT ;  /* 0x0000000f07077812 */ /* 0x000fe400078ec0ff */
[----:B------:R-:W-:-:S02]  /*1720*/  LOP3.LUT R14, R18, 0xf, RZ, 0xc0, !PT ;  /* 0x0000000f120e7812 */ /* 0x000fc400078ec0ff */
[----:B------:R-:W-:Y:S02]  /*1730*/  SHF.R.U64 R19, R10, 0x11, R12 ;  /* 0x000000110a137819 */ /* 0x000fe4000000120c */
[----:B------:R-:W-:Y:S02]  /*1740*/  ISETP.NE.AND P1, PT, R7, 0x3, PT ;  /* 0x000000030700780c */ /* 0x000fe40003f25270 */
[----:B------:R-:W-:Y:S01]  /*1750*/  ISETP.EQ.AND P2, PT, R14, 0x4, PT ;  /* 0x000000040e00780c */ /* 0x000fe20003f42270 */
[----:B------:R-:W-:-:S04]  /*1760*/  IMAD.HI.U32 R6, R19, 0x55555556, RZ ;  /* 0x5555555613067827 */ /* 0x000fc800078e00ff */
[----:B------:R-:W-:-:S05]  /*1770*/  IMAD R6, R6, -0x3, R19 ;  /* 0xfffffffd06067824 */ /* 0x000fca00078e0213 */
[----:B------:R-:W-:Y:S01]  /*1780*/  LOP3.LUT R19, R6, 0x4, RZ, 0xfc, !PT ;  /* 0x0000000406137812 */ /* 0x000fe200078efcff */
[----:B------:R-:W-:Y:S02]  /*1790*/  IMAD.MOV.U32 R6, RZ, RZ, 0x6 ;  /* 0x00000006ff067424 */ /* 0x000fe400078e00ff */
[----:B------:R-:W-:Y:S05]  /*17a0*/  @!P1 BRA P2, `(.L_x_1) ;  /* 0x00000000002c9947 */ /* 0x000fea0001000000 */
[----:B------:R-:W-:Y:S02]  /*17b0*/  ISETP.NE.AND P1, PT, R7, 0xd, PT ;  /* 0x0000000d0700780c */ /* 0x000fe40003f25270 */
[----:B------:R-:W-:Y:S02]  /*17c0*/  ISETP.EQ.AND P2, PT, R14, 0x1, PT ;  /* 0x000000010e00780c */ /* 0x000fe40003f42270 */
[----:B------:R-:W-:-:S11]  /*17d0*/  MOV R6, 0x5 ;  /* 0x0000000500067802 */ /* 0x000fd60000000f00 */
[----:B------:R-:W-:Y:S05]  /*17e0*/  @!P1 BRA P2, `(.L_x_1) ;  /* 0x00000000001c9947 */ /* 0x000fea0001000000 */
[----:B------:R-:W-:Y:S01]  /*17f0*/  ISETP.NE.AND P1, PT, R7, 0xc, PT ;  /* 0x0000000c0700780c */ /* 0x000fe20003f25270 */
[----:B------:R-:W-:-:S03]  /*1800*/  IMAD.MOV.U32 R6, RZ, RZ, 0x6 ;  /* 0x00000006ff067424 */ /* 0x000fc600078e00ff */
[----:B------:R-:W-:-:S13]  /*1810*/  ISETP.EQ.AND P1, PT, R14, 0x6, !P1 ;  /* 0x000000060e00780c */ /* 0x000fda0004f22270 */
[----:B------:R-:W-:Y:S02]  /*1820*/  @!P1 ISETP.NE.AND P3, PT, R7, 0x7, PT ;  /* 0x000000070700980c */ /* 0x000fe40003f65270 */
[----:B------:R-:W-:Y:S02]  /*1830*/  @!P1 ISETP.NE.AND P2, PT, R14, 0xe, PT ;  /* 0x0000000e0e00980c */ /* 0x000fe40003f45270 */
[----:B------:R-:W-:-:S04]  /*1840*/  @!P1 SEL R14, RZ, 0x5, P3 ;  /* 0x00000005ff0e9807 */ /* 0x000fc80001800000 */
[----:B------:R-:W-:-:S07]  /*1850*/  @!P1 SEL R6, R14, RZ, !P2 ;  /* 0x000000ff0e069207 */ /* 0x000fce0005000000 */
.L_x_1:
[----:B------:R-:W-:Y:S05]  /*1860*/  BSYNC.RECONVERGENT B0 ;  /* 0x0000000000007941 */ /* 0x000fea0003800200 */
.L_x_0:
[----:B------:R-:W-:Y:S01]  /*1870*/  ISETP.NE.AND P1, PT, R19, R6, PT ;  /* 0x000000061300720c */ /* 0x000fe20003f25270 */
[----:B------:R-:W-:Y:S01]  /*1880*/  UIADD3 UR5, UPT, UPT, UR5, 0x1, URZ ;  /* 0x0000000105057890 */ /* 0x000fe2000fffe0ff */
[----:B------:R-:W-:Y:S01]  /*1890*/  BSSY.RECONVERGENT B0, `(.L_x_2) ;  /* 0x0000014000007945 */ /* 0x000fe20003800200 */
[----:B------:R-:W-:-:S10]  /*18a0*/  MOV R14, R10 ;  /* 0x0000000a000e7202 */ /* 0x000fd40000000f00 */
[----:B------:R-:W-:Y:S05]  /*18b0*/  @P1 BRA `(.L_x_3) ;  /* 0x0000000000441947 */ /* 0x000fea0003800000 */
[----:B------:R-:W-:-:S05]  /*18c0*/  IMAD.SHL.U32 R6, R18, 0x10, RZ ;  /* 0x0000001012067824 */ /* 0x000fca00078e00ff */
[----:B------:R-:W-:-:S04]  /*18d0*/  LOP3.LUT R6, R6, 0xf0, RZ, 0xc0, !PT ;  /* 0x000000f006067812 */ /* 0x000fc800078ec0ff */
[----:B------:R-:W-:-:S05]  /*18e0*/  IADD3 R18, PT, PT, R7, R1, R6 ;  /* 0x0000000107127210 */ /* 0x000fca0007ffe006 */
[----:B------:R-:W2:Y:S02]  /*18f0*/  LDL.U8 R6, [R18] ;  /* 0x0000000012067983 */ /* 0x000ea40000100000 */
[----:B--2---:R-:W-:-:S13]  /*1900*/  ISETP.NE.AND P1, PT, R6, RZ, PT ;  /* 0x000000ff0600720c */ /* 0x004fda0003f25270 */
[----:B------:R-:W-:Y:S05]  /*1910*/  @P1 BRA `(.L_x_3) ;  /* 0x00000000002c1947 */ /* 0x000fea0003800000 */
[----:B------:R-:W-:Y:S02]  /*1920*/  HFMA2 R7, -RZ, RZ, 0, 5.9604644775390625e-08 ;  /* 0x00000001ff077431 */ /* 0x000fe400000001ff */
[----:B------:R-:W-:Y:S02]  /*1930*/  IMAD.MOV.U32 R6, RZ, RZ, 0x52014d90 ;  /* 0x52014d90ff067424 */ /* 0x000fe400078e00ff */
[----:B------:R-:W-:Y:S02]  /*1940*/  IMAD R11, R16, 0x60740241, RZ ;  /* 0x60740241100b7824 */ /* 0x000fe400078e02ff */
[----:B------:R-:W-:Y:S01]  /*1950*/  VIADD R15, R15, 0x1 ;  /* 0x000000010f0f7836 */ /* 0x000fe20000000000 */
[----:B------:R1:W-:Y:S01]  /*1960*/  STL.U8 [R18], R7 ;  /* 0x0000000712007387 */ /* 0x0003e20000100000 */
[----:B------:R-:W-:Y:S01]  /*1970*/  IMAD R11, R10, 0x6dc2, R11 ;  /* 0x00006dc20a0b7824 */ /* 0x000fe200078e020b */
[----:B-1----:R-:W-:-:S03]  /*1980*/  MOV R7, 0xd03 ;  /* 0x00000d0300077802 */ /* 0x002fc60000000f00 */
[----:B------:R-:W-:-:S04]  /*1990*/  IMAD.WIDE.U32 R6, R10, 0x60740241, R6 ;  /* 0x607402410a067825 */ /* 0x000fc800078e0006 */
[----:B------:R-:W-:Y:S01]  /*19a0*/  IMAD.IADD R12, R7, 0x1, R11 ;  /* 0x00000001070c7824 */ /* 0x000fe200078e020b */
[----:B------:R-:W-:-:S04]  /*19b0*/  MOV R14, R6 ;  /* 0x00000006000e7202 */ /* 0x000fc80000000f00 */
[----:B------:R-:W-:-:S07]  /*19c0*/  LOP3.LUT R12, R12, 0xffff, RZ, 0xc0, !PT ;  /* 0x0000ffff0c0c7812 */ /* 0x000fce00078ec0ff */
.L_x_3:
[----:B------:R-:W-:Y:S05]  /*19d0*/  BSYNC.RECONVERGENT B0 ;  /* 0x0000000000007941 */ /* 0x000fea0003800200 */
.L_x_2:
[----:B------:R-:W-:Y:S01]  /*19e0*/  ISETP.NE.AND P1, PT, R15, 0x4, PT ;  /* 0x000000040f00780c */ /* 0x000fe20003f25270 */
[----:B------:R-:W-:Y:S01]  /*19f0*/  UISETP.NE.AND UP1, UPT, UR5, 0xd, UPT ;  /* 0x0000000d0500788c */ /* 0x000fe2000bf25270 */
[----:B------:R-:W-:Y:S11]  /*1a00*/  BSSY.RECONVERGENT B0, `(.L_x_4) ;  /* 0x00000c7000007945 */ /* 0x000ff60003800200 */
[----:B------:R-:W-:Y:S05]  /*1a10*/  @P1 BRA `(.L_x_5) ;  /* 0x0000000c00141947 */ /* 0x000fea0003800000 */
[----:B------:R-:W-:Y:S02]  /*1a20*/  HFMA2 R6, -RZ, RZ, -55808, 0.254150390625 ;  /* 0xfad03411ff067431 */ /* 0x000fe400000001ff */
[----:B------:R-:W-:Y:S02]  /*1a30*/  IMAD.MOV.U32 R7, RZ, RZ, 0x24d ;  /* 0x0000024dff077424 */ /* 0x000fe400078e00ff */
[----:B------:R-:W-:Y:S02]  /*1a40*/  HFMA2 R20, -RZ, RZ, 0, 0 ;  /* 0x00000000ff147431 */ /* 0x000fe400000001ff */
[----:B------:R-:W-:-:S04]  /*1a50*/  IMAD R11, R12, 0x3cc0d705, RZ ;  /* 0x3cc0d7050c0b7824 */ /* 0x000fc800078e02ff */
[C---:B------:R-:W-:Y:S02]  /*1a60*/  IMAD R11, R14.reuse, 0x9eb2, R11 ;  /* 0x00009eb20e0b7824 */ /* 0x040fe400078e020b */
[----:B------:R-:W-:-:S05]  /*1a70*/  IMAD.WIDE.U32 R6, R14, 0x3cc0d705, R6 ;  /* 0x3cc0d7050e067825 */ /* 0x000fca00078e0006 */
[----:B------:R-:W-:Y:S02]  /*1a80*/  IADD3 R7, PT, PT, R7, R11, RZ ;  /* 0x0000000b07077210 */ /* 0x000fe40007ffe0ff */
[----:B------:R-:W-:Y:S02]  /*1a90*/  ISETP.GT.U32.AND P1, PT, R6, -0x1, PT ;  /* 0xffffffff0600780c */ /* 0x000fe40003f24070 */
[----:B------:R-:W-:-:S04]  /*1aa0*/  LOP3.LUT R16, R7, 0xffff, RZ, 0xc0, !PT ;  /* 0x0000ffff07107812 */ /* 0x000fc800078ec0ff */
[----:B------:R-:W-:-:S13]  /*1ab0*/  ISETP.GT.U32.AND.EX P1, PT, R16, 0x7fff, PT, P1 ;  /* 0x00007fff1000780c */ /* 0x000fda0003f24110 */
[----:B------:R-:W-:Y:S01]  /*1ac0*/  @!P1 MOV R11, 0xb072 ;  /* 0x0000b072000b9802 */ /* 0x000fe20000000f00 */
[----:B------:R-:W-:Y:S02]  /*1ad0*/  @!P1 IMAD.MOV.U32 R10, RZ, RZ, -0x4c40f343 ;  /* 0xb3bf0cbdff0a9424 */ /* 0x000fe400078e00ff */
[----:B------:R-:W-:Y:S02]  /*1ae0*/  @!P1 IMAD R7, R7, -0x4310cd4b, RZ ;  /* 0xbcef32b507079824 */ /* 0x000fe400078e02ff */
[----:B------:R-:W-:-:S04]  /*1af0*/  @!P1 IMAD.WIDE.U32 R10, R6, -0x4310cd4b, R10 ;  /* 0xbcef32b5060a9825 */ /* 0x000fc800078e000a */
[----:B------:R-:W-:-:S04]  /*1b00*/  @!P1 IMAD R7, R6, 0x5fe2, R7 ;  /* 0x00005fe206079824 */ /* 0x000fc800078e0207 */
[----:B------:R-:W-:Y:S01]  /*1b10*/  @!P1 IMAD.IADD R7, R11, 0x1, R7 ;  /* 0x000000010b079824 */ /* 0x000fe200078e0207 */
[----:B------:R-:W-:Y:S01]  /*1b20*/  MOV R11, R6 ;  /* 0x00000006000b7202 */ /* 0x000fe20000000f00 */
[----:B------:R-:W-:-:S03]  /*1b30*/  @!P1 IMAD.MOV.U32 R11, RZ, RZ, R10 ;  /* 0x000000ffff0b9224 */ /* 0x000fc600078e000a */
[----:B------:R-:W-:Y:S01]  /*1b40*/  @!P1 LOP3.LUT R16, R7, 0xffff, RZ, 0xc0, !PT ;  /* 0x0000ffff07109812 */ /* 0x000fe200078ec0ff */
[----:B------:R-:W-:-:S04]  /*1b50*/  IMAD.WIDE.U32 R6, R11, -0x21131993, R8 ;  /* 0xdeece66d0b067825 */ /* 0x000fc800078e0008 */
[----:B------:R-:W-:Y:S01]  /*1b60*/  IMAD R16, R16, -0x21131993, RZ ;  /* 0xdeece66d10107824 */ /* 0x000fe200078e02ff */
[----:B------:R-:W-:-:S03]  /*1b70*/  ISETP.GT.U32.AND P1, PT, R6, -0x1, PT ;  /* 0xffffffff0600780c */ /* 0x000fc60003f24070 */
[----:B------:R-:W-:-:S05]  /*1b80*/  IMAD R11, R11, 0x5, R16 ;  /* 0x000000050b0b7824 */ /* 0x000fca00078e0210 */
[----:B------:R-:W-:-:S04]  /*1b90*/  IADD3 R7, PT, PT, R7, R11, RZ ;  /* 0x0000000b07077210 */ /* 0x000fc80007ffe0ff */
[----:B------:R-:W-:-:S04]  /*1ba0*/  LOP3.LUT R16, R7, 0xffff, RZ, 0xc0, !PT ;  /* 0x0000ffff07107812 */ /* 0x000fc800078ec0ff */
[----:B------:R-:W-:-:S13]  /*1bb0*/  ISETP.GT.U32.AND.EX P1, PT, R16, 0x3fff, PT, P1 ;  /* 0x00003fff1000780c */ /* 0x000fda0003f24110 */
[----:B------:R-:W-:Y:S01]  /*1bc0*/  @!P1 MOV R11, 0xb072 ;  /* 0x0000b072000b9802 */ /* 0x000fe20000000f00 */
[----:B------:R-:W-:Y:S02]  /*1bd0*/  @!P1 IMAD.MOV.U32 R10, RZ, RZ, -0x4c40f343 ;  /* 0xb3bf0cbdff0a9424 */ /* 0x000fe400078e00ff */
[----:B------:R-:W-:Y:S02]  /*1be0*/  @!P1 IMAD R7, R7, -0x4310cd4b, RZ ;  /* 0xbcef32b507079824 */ /* 0x000fe400078e02ff */
[----:B------:R-:W-:-:S04]  /*1bf0*/  @!P1 IMAD.WIDE.U32 R10, R6, -0x4310cd4b, R10 ;  /* 0xbcef32b5060a9825 */ /* 0x000fc800078e000a */
[----:B------:R-:W-:Y:S01]  /*1c00*/  @!P1 IMAD R7, R6, 0x5fe2, R7 ;  /* 0x00005fe206079824 */ /* 0x000fe200078e0207 */
[----:B------:R-:W-:-:S03]  /*1c10*/  @!P1 MOV R6, R10 ;  /* 0x0000000a00069202 */ /* 0x000fc60000000f00 */
[----:B------:R-:W-:Y:S02]  /*1c20*/  @!P1 IMAD.IADD R7, R11, 0x1, R7 ;  /* 0x000000010b079824 */ /* 0x000fe400078e0207 */
[----:B------:R-:W-:-:S03]  /*1c30*/  IMAD.WIDE.U32 R8, R6, -0x21131993, R8 ;  /* 0xdeece66d06087825 */ /* 0x000fc600078e0008 */
[----:B------:R-:W-:Y:S01]  /*1c40*/  @!P1 LOP3.LUT R16, R7, 0xffff, RZ, 0xc0, !PT ;  /* 0x0000ffff07109812 */ /* 0x000fe200078ec0ff */
[----:B------:R-:W-:Y:S01]  /*1c50*/  IMAD.MOV.U32 R11, RZ, RZ, R8 ;  /* 0x000000ffff0b7224 */ /* 0x000fe200078e0008 */
[----:B------:R-:W-:-:S03]  /*1c60*/  ISETP.GT.U32.AND P1, PT, R8, -0x1, PT ;  /* 0xffffffff0800780c */ /* 0x000fc60003f24070 */
[----:B------:R-:W-:-:S04]  /*1c70*/  IMAD R7, R16, -0x21131993, RZ ;  /* 0xdeece66d10077824 */ /* 0x000fc800078e02ff */
[----:B------:R-:W-:-:S04]  /*1c80*/  IMAD R7, R6, 0x5, R7 ;  /* 0x0000000506077824 */ /* 0x000fc800078e0207 */
[----:B------:R-:W-:-:S05]  /*1c90*/  IMAD.IADD R9, R9, 0x1, R7 ;  /* 0x0000000109097824 */ /* 0x000fca00078e0207 */
[----:B------:R-:W-:-:S04]  /*1ca0*/  LOP3.LUT R10, R9, 0xffff, RZ, 0xc0, !PT ;  /* 0x0000ffff090a7812 */ /* 0x000fc800078ec0ff */
[----:B------:R-:W-:-:S13]  /*1cb0*/  ISETP.GT.U32.AND.EX P1, PT, R10, 0x1fff, PT, P1 ;  /* 0x00001fff0a00780c */ /* 0x000fda0003f24110 */
[----:B------:R-:W-:Y:S01]  /*1cc0*/  @!P1 MOV R6, 0xb3bf0cbd ;  /* 0xb3bf0cbd00069802 */ /* 0x000fe20000000f00 */
[----:B------:R-:W-:Y:S02]  /*1cd0*/  @!P1 IMAD.MOV.U32 R7, RZ, RZ, 0xb072 ;  /* 0x0000b072ff079424 */ /* 0x000fe400078e00ff */
[----:B------:R-:W-:Y:S02]  /*1ce0*/  @!P1 IMAD R9, R9, -0x4310cd4b, RZ ;  /* 0xbcef32b509099824 */ /* 0x000fe400078e02ff */
[----:B------:R-:W-:-:S04]  /*1cf0*/  @!P1 IMAD.WIDE.U32 R6, R8, -0x4310cd4b, R6 ;  /* 0xbcef32b508069825 */ /* 0x000fc800078e0006 */
[----:B------:R-:W-:Y:S02]  /*1d00*/  @!P1 IMAD R9, R8, 0x5fe2, R9 ;  /* 0x00005fe208099824 */ /* 0x000fe400078e0209 */
[----:B------:R-:W-:Y:S01]  /*1d10*/  HFMA2 R8, -RZ, RZ, 278, -2.455078125 ;  /* 0x5c58c0e9ff087431 */ /* 0x000fe200000001ff */
[----:B------:R-:W-:Y:S02]  /*1d20*/  @!P1 MOV R11, R6 ;  /* 0x00000006000b9202 */ /* 0x000fe40000000f00 */
[----:B------:R-:W-:Y:S01]  /*1d30*/  @!P1 IADD3 R7, PT, PT, R7, R9, RZ ;  /* 0x0000000907079210 */ /* 0x000fe20007ffe0ff */
[----:B------:R-:W-:-:S03]  /*1d40*/  IMAD.MOV.U32 R9, RZ, RZ, 0xa1a4 ;  /* 0x0000a1a4ff097424 */ /* 0x000fc600078e00ff */
[----:B------:R-:W-:Y:S01]  /*1d50*/  @!P1 LOP3.LUT R10, R7, 0xffff, RZ, 0xc0, !PT ;  /* 0x0000ffff070a9812 */ /* 0x000fe200078ec0ff */
[----:B------:R-:W-:-:S04]  /*1d60*/  IMAD.WIDE.U32 R6, R11, 0x53989c65, R8 ;  /* 0x53989c650b067825 */ /* 0x000fc800078e0008 */
[----:B------:R-:W-:Y:S01]  /*1d70*/  IMAD R10, R10, 0x53989c65, RZ ;  /* 0x53989c650a0a7824 */ /* 0x000fe200078e02ff */
[----:B------:R-:W-:Y:S02]  /*1d80*/  ISETP.GT.U32.AND P1, PT, R6, -0x1, PT ;  /* 0xffffffff0600780c */ /* 0x000fe40003f24070 */
[----:B------:R-:W-:Y:S01]  /*1d90*/  MOV R16, R6 ;  /* 0x0000000600107202 */ /* 0x000fe20000000f00 */
        /* <DEDUP_REMOVED lines=9> */
[----:B------:R-:W-:Y:S02]  /*1e30*/  @!P1 IMAD.MOV.U32 R16, RZ, RZ, R8 ;  /* 0x000000ffff109224 */ /* 0x000fe400078e0008 */
[----:B------:R-:W-:-:S05]  /*1e40*/  @!P1 IMAD.IADD R6, R9, 0x1, R7 ;  /* 0x0000000109069824 */ /* 0x000fca00078e0207 */
[----:B------:R-:W-:-:S07]  /*1e50*/  @!P1 LOP3.LUT R22, R6, 0xffff, RZ, 0xc0, !PT ;  /* 0x0000ffff06169812 */ /* 0x000fce00078ec0ff */
.L_x_11:
[----:B------:R-:W-:Y:S01]  /*1e60*/  MOV R6, 0x942de6ba ;  /* 0x942de6ba00067802 */ /* 0x000fe20000000f00 */
[----:B------:R-:W-:Y:S01]  /*1e70*/  IMAD R9, R22, -0x4b9ff597, RZ ;  /* 0xb4600a6916097824 */ /* 0x000fe200078e02ff */
[----:B------:R-:W-:Y:S01]  /*1e80*/  BSSY.RECONVERGENT B1, `(.L_x_6) ;  /* 0x000002d000017945 */ /* 0x000fe20003800200 */
[----:B------:R-:W-:Y:S02]  /*1e90*/  IMAD.MOV.U32 R7, RZ, RZ, 0x40 ;  /* 0x00000040ff077424 */ /* 0x000fe400078e00ff */
[C---:B------:R-:W-:Y:S02]  /*1ea0*/  IMAD R9, R16.reuse, 0x7760bb20, R9 ;  /* 0x7760bb2010097824 */ /* 0x040fe400078e0209 */
[----:B------:R-:W-:-:S04]  /*1eb0*/  IMAD.WIDE.U32 R6, R16, -0x4b9ff597, R6 ;  /* 0xb4600a6910067825 */ /* 0x000fc800078e0006 */
[----:B------:R-:W-:Y:S01]  /*1ec0*/  IMAD R11, R22, -0x42f53b4b, RZ ;  /* 0xbd0ac4b5160b7824 */ /* 0x000fe200078e02ff */
[----:B------:R-:W-:Y:S01]  /*1ed0*/  IADD3 R7, PT, PT, R7, R9, RZ ;  /* 0x0000000907077210 */ /* 0x000fe20007ffe0ff */
[----:B------:R-:W-:Y:S01]  /*1ee0*/  IMAD.MOV.U32 R8, RZ, RZ, 0x544e593d ;  /* 0x544e593dff087424 */ /* 0x000fe200078e00ff */
[----:B------:R-:W-:Y:S01]  /*1ef0*/  MOV R9, 0x21280aa8 ;  /* 0x21280aa800097802 */ /* 0x000fe20000000f00 */
[----:B------:R-:W-:Y:S01]  /*1f00*/  IMAD R21, R16, 0x20c0d498, R11 ;  /* 0x20c0d49810157824 */ /* 0x000fe200078e020b */
[----:B------:R-:W-:-:S04]  /*1f10*/  SHF.R.U64 R6, R6, 0x11, R7 ;  /* 0x0000001106067819 */ /* 0x000fc80000001207 */
[----:B------:R-:W-:-:S05]  /*1f20*/  LOP3.LUT R6, R6, 0x7fffffff, RZ, 0xc0, !PT ;  /* 0x7fffffff06067812 */ /* 0x000fca00078ec0ff */
[----:B------:R-:W-:-:S05]  /*1f30*/  IMAD.HI.U32 R7, R6, -0x77777777, RZ ;  /* 0x8888888906077827 */ /* 0x000fca00078e00ff */
[----:B------:R-:W-:-:S05]  /*1f40*/  SHF.R.U32.HI R7, RZ, 0x6, R7 ;  /* 0x00000006ff077819 */ /* 0x000fca0000011607 */
[----:B------:R-:W-:Y:S02]  /*1f50*/  IMAD R10, R7, -0x78, R6 ;  /* 0xffffff88070a7824 */ /* 0x000fe400078e0206 */
[----:B------:R-:W-:-:S03]  /*1f60*/  IMAD.WIDE.U32 R6, R16, -0x42f53b4b, R8 ;  /* 0xbd0ac4b510067825 */ /* 0x000fc600078e0008 */
[C---:B------:R-:W-:Y:S01]  /*1f70*/  IADD3 R11, PT, PT, R10.reuse, 0x7, RZ ;  /* 0x000000070a0b7810 */ /* 0x040fe20007ffe0ff */
[----:B------:R-:W-:Y:S02]  /*1f80*/  VIADD R18, R10, 0x8 ;  /* 0x000000080a127836 */ /* 0x000fe40000000000 */
[----:B------:R-:W-:-:S03]  /*1f90*/  IMAD.IADD R21, R7, 0x1, R21 ;  /* 0x0000000107157824 */ /* 0x000fc600078e0215 */
[----:B------:R-:W-:Y:S02]  /*1fa0*/  LOP3.LUT P1, RZ, R18, R11, RZ, 0xc0, !PT ;  /* 0x0000000b12ff7212 */ /* 0x000fe4000782c0ff */
[----:B------:R-:W-:-:S04]  /*1fb0*/  SHF.R.U64 R19, R6, 0x11, R21 ;  /* 0x0000001106137819 */ /* 0x000fc80000001215 */
[----:B------:R-:W-:-:S07]  /*1fc0*/  LOP3.LUT R19, R19, 0x7fffffff, RZ, 0xc0, !PT ;  /* 0x7fffffff13137812 */ /* 0x000fce00078ec0ff */
[----:B------:R-:W-:Y:S01]  /*1fd0*/  @!P1 MOV R23, RZ ;  /* 0x000000ff00179202 */ /* 0x000fe20000000f00 */
[----:B------:R-:W-:-:S04]  /*1fe0*/  @!P1 IMAD.WIDE.U32 R10, R19, R18, RZ ;  /* 0x00000012130a9225 */ /* 0x000fc800078e00ff */
[----:B------:R-:W-:Y:S02]  /*1ff0*/  @!P1 IMAD.IADD R11, R11, 0x1, R23 ;  /* 0x000000010b0b9824 */ /* 0x000fe400078e0217 */
[----:B------:R-:W-:-:S03]  /*2000*/  IMAD R23, R21, -0x42f53b4b, RZ ;  /* 0xbd0ac4b515177824 */ /* 0x000fc600078e02ff */
[----:B------:R-:W-:Y:S01]  /*2010*/  @!P1 SHF.R.U64 R24, R10, 0x1f, R11 ;  /* 0x0000001f0a189819 */ /* 0x000fe2000000120b */
[----:B------:R-:W-:Y:S06]  /*2020*/  @!P1 BRA `(.L_x_7) ;  /* 0x0000000000489947 */ /* 0x000fec0003800000 */
[----:B------:R-:W1:Y:S01]  /*2030*/  I2F.U32.RP R24, R18 ;  /* 0x0000001200187306 */ /* 0x000e620000209000 */
[----:B------:R-:W-:Y:S01]  /*2040*/  IMAD.MOV R25, RZ, RZ, -R18 ;  /* 0x000000ffff197224 */ /* 0x000fe200078e0a12 */
[----:B------:R-:W-:-:S06]  /*2050*/  ISETP.NE.U32.AND P2, PT, R18, RZ, PT ;  /* 0x000000ff1200720c */ /* 0x000fcc0003f45070 */
[----:B-1----:R-:W1:Y:S02]  /*2060*/  MUFU.RCP R24, R24 ;  /* 0x0000001800187308 */ /* 0x002e640000001000 */
[----:B-1----:R-:W-:-:S06]  /*2070*/  IADD3 R10, PT, PT, R24, 0xffffffe, RZ ;  /* 0x0ffffffe180a7810 */ /* 0x002fcc0007ffe0ff */
[----:B------:R1:W2:Y:S02]  /*2080*/  F2I.FTZ.U32.TRUNC.NTZ R11, R10 ;  /* 0x0000000a000b7305 */ /* 0x0002a4000021f000 */
[----:B-1----:R-:W-:Y:S01]  /*2090*/  MOV R10, RZ ;  /* 0x000000ff000a7202 */ /* 0x002fe20000000f00 */
[----:B--2---:R-:W-:-:S04]  /*20a0*/  IMAD R25, R25, R11, RZ ;  /* 0x0000000b19197224 */ /* 0x004fc800078e02ff */
[----:B------:R-:W-:-:S06]  /*20b0*/  IMAD.HI.U32 R26, R11, R25, R10 ;  /* 0x000000190b1a7227 */ /* 0x000fcc00078e000a */
[----:B------:R-:W-:-:S04]  /*20c0*/  IMAD.HI.U32 R26, R26, R19, RZ ;  /* 0x000000131a1a7227 */ /* 0x000fc800078e00ff */
[----:B------:R-:W-:-:S04]  /*20d0*/  IMAD.MOV R26, RZ, RZ, -R26 ;  /* 0x000000ffff1a7224 */ /* 0x000fc800078e0a1a */
[----:B------:R-:W-:-:S05]  /*20e0*/  IMAD R19, R18, R26, R19 ;  /* 0x0000001a12137224 */ /* 0x000fca00078e0213 */
[----:B------:R-:W-:-:S13]  /*20f0*/  ISETP.GE.U32.AND P1, PT, R19, R18, PT ;  /* 0x000000121300720c */ /* 0x000fda0003f26070 */
[----:B------:R-:W-:-:S04]  /*2100*/  @P1 IADD3 R19, PT, PT, -R18, R19, RZ ;  /* 0x0000001312131210 */ /* 0x000fc80007ffe1ff */
[----:B------:R-:W-:-:S13]  /*2110*/  ISETP.GE.U32.AND P1, PT, R19, R18, PT ;  /* 0x000000121300720c */ /* 0x000fda0003f26070 */
[----:B------:R-:W-:Y:S01]  /*2120*/  @P1 IMAD.IADD R19, R19, 0x1, -R18 ;  /* 0x0000000113131824 */ /* 0x000fe200078e0a12 */
[----:B------:R-:W-:-:S04]  /*2130*/  @!P2 LOP3.LUT R19, RZ, R18, RZ, 0x33, !PT ;  /* 0x00000012ff13a212 */ /* 0x000fc800078e33ff */
[----:B------:R-:W-:-:S07]  /*2140*/  MOV R24, R19 ;  /* 0x0000001300187202 */ /* 0x000fce0000000f00 */
.L_x_7:
[----:B------:R-:W-:Y:S05]  /*2150*/  BSYNC.RECONVERGENT B1 ;  /* 0x0000000000017941 */ /* 0x000fea0003800200 */
.L_x_6:
[----:B------:R-:W-:-:S04]  /*2160*/  IMAD.WIDE.U32 R18, R6, -0x42f53b4b, R8 ;  /* 0xbd0ac4b506127825 */ /* 0x000fc800078e0008 */
[----:B------:R-:W-:Y:S01]  /*2170*/  HFMA2 R10, -RZ, RZ, 0, 6.55651092529296875e-07 ;  /* 0x0000000bff0a7431 */ /* 0x000fe200000001ff */
[----:B------:R-:W-:Y:S01]  /*2180*/  ISETP.NE.AND P1, PT, R24, 0x4c, PT ;  /* 0x0000004c1800780c */ /* 0x000fe20003f25270 */
[----:B------:R-:W-:Y:S01]  /*2190*/  BSSY.RECONVERGENT B1, `(.L_x_8) ;  /* 0x000003c000017945 */ /* 0x000fe20003800200 */
[----:B------:R-:W-:Y:S02]  /*21a0*/  IMAD R7, R6, 0x20c0d498, R23 ;  /* 0x20c0d49806077824 */ /* 0x000fe400078e0217 */
[----:B------:R-:W-:Y:S02]  /*21b0*/  IMAD R23, R22, -0x21131993, RZ ;  /* 0xdeece66d16177824 */ /* 0x000fe400078e02ff */
[----:B------:R-:W-:Y:S02]  /*21c0*/  IMAD.IADD R7, R19, 0x1, R7 ;  /* 0x0000000113077824 */ /* 0x000fe400078e0207 */
[----:B------:R-:W-:Y:S02]  /*21d0*/  IMAD.MOV.U32 R11, RZ, RZ, 0x0 ;  /* 0x00000000ff0b7424 */ /* 0x000fe400078e00ff */
[----:B------:R-:W-:Y:S01]  /*21e0*/  IMAD R21, R21, -0x21131993, RZ ;  /* 0xdeece66d15157824 */ /* 0x000fe200078e02ff */
[----:B------:R-:W-:Y:S01]  /*21f0*/  SHF.R.U64 R18, R18, 0x11, R7 ;  /* 0x0000001112127819 */ /* 0x000fe20000001207 */
[----:B------:R-:W-:-:S02]  /*2200*/  IMAD R22, R16, 0x5, R23 ;  /* 0x0000000510167824 */ /* 0x000fc400078e0217 */
[----:B------:R-:W-:Y:S01]  /*2210*/  IMAD.HI.U32 R19, R16, -0x21131993, R10 ;  /* 0xdeece66d10137827 */ /* 0x000fe200078e000a */
[----:B------:R-:W-:-:S03]  /*2220*/  LOP3.LUT R16, R18, 0x7fffffff, RZ, 0xc0, !PT ;  /* 0x7fffffff12107812 */ /* 0x000fc600078ec0ff */
[C---:B------:R-:W-:Y:S01]  /*2230*/  IMAD R21, R6.reuse, 0x5, R21 ;  /* 0x0000000506157824 */ /* 0x040fe200078e0215 */
[----:B------:R-:W-:Y:S01]  /*2240*/  IADD3 R19, PT, PT, R19, R22, RZ ;  /* 0x0000001613137210 */ /* 0x000fe20007ffe0ff */
[----:B------:R-:W-:-:S04]  /*2250*/  IMAD.WIDE.U32 R6, R6, -0x21131993, R10 ;  /* 0xdeece66d06067825 */ /* 0x000fc800078e000a */
[----:B------:R-:W-:Y:S01]  /*2260*/  IMAD.IADD R18, R7, 0x1, R21 ;  /* 0x0000000107127824 */ /* 0x000fe200078e0215 */
[----:B------:R-:W-:Y:S01]  /*2270*/  LOP3.LUT R21, R19, 0xf000, RZ, 0xc0, !PT ;  /* 0x0000f00013157812 */ /* 0x000fe200078ec0ff */
[----:B------:R-:W-:-:S03]  /*2280*/  IMAD.HI.U32 R7, R16, -0x77777777, RZ ;  /* 0x8888888910077827 */ /* 0x000fc600078e00ff */
[----:B------:R-:W-:Y:S01]  /*2290*/  LOP3.LUT R19, R18, 0xffff, RZ, 0xc0, !PT ;  /* 0x0000ffff12137812 */ /* 0x000fe200078ec0ff */
[----:B------:R-:W-:Y:S01]  /*22a0*/  IMAD.WIDE.U32 R8, R6, -0x42f53b4b, R8 ;  /* 0xbd0ac4b506087825 */ /* 0x000fe200078e0008 */
[----:B------:R-:W-:Y:S02]  /*22b0*/  SHF.R.U32.HI R7, RZ, 0x6, R7 ;  /* 0x00000006ff077819 */ /* 0x000fe40000011607 */
[----:B------:R-:W-:Y:S01]  /*22c0*/  ISETP.EQ.AND.EX P1, PT, R21, 0x9000, !P1, PT ;  /* 0x000090001500780c */ /* 0x000fe20004f22370 */
[----:B------:R-:W-:Y:S01]  /*22d0*/  IMAD R21, R19, -0x42f53b4b, RZ ;  /* 0xbd0ac4b513157824 */ /* 0x000fe200078e02ff */
[----:B------:R-:W-:Y:S01]  /*22e0*/  LOP3.LUT R18, R18, 0xf000, RZ, 0xc0, !PT ;  /* 0x0000f00012127812 */ /* 0x000fe200078ec0ff */
[----:B------:R-:W-:Y:S02]  /*22f0*/  IMAD R7, R7, -0x78, R16 ;  /* 0xffffff8807077824 */ /* 0x000fe400078e0210 */
[----:B------:R-:W-:Y:S01]  /*2300*/  IMAD R23, R6, 0x20c0d498, R21 ;  /* 0x20c0d49806177824 */ /* 0x000fe200078e0215 */
[----:B------:R-:W-:Y:S01]  /*2310*/  ISETP.EQ.AND.EX P1, PT, R18, 0x1000, P1, PT ;  /* 0x000010001200780c */ /* 0x000fe20000f22370 */
[----:B------:R-:W-:Y:S01]  /*2320*/  IMAD R21, R19, -0x21131993, RZ ;  /* 0xdeece66d13157824 */ /* 0x000fe200078e02ff */
[C---:B------:R-:W-:Y:S01]  /*2330*/  IADD3 R18, PT, PT, R7.reuse, 0x8, RZ ;  /* 0x0000000807127810 */ /* 0x040fe20007ffe0ff */
[----:B------:R-:W-:Y:S01]  /*2340*/  VIADD R7, R7, 0x7 ;  /* 0x0000000707077836 */ /* 0x000fe20000000000 */
[----:B------:R-:W-:Y:S01]  /*2350*/  IADD3 R19, PT, PT, R9, R23, RZ ;  /* 0x0000001709137210 */ /* 0x000fe20007ffe0ff */
[----:B------:R-:W-:-:S02]  /*2360*/  IMAD R23, R6, 0x5, R21 ;  /* 0x0000000506177824 */ /* 0x000fc400078e0215 */
[----:B------:R-:W-:Y:S01]  /*2370*/  IMAD.HI.U32 R16, R6, -0x21131993, R10 ;  /* 0xdeece66d06107827 */ /* 0x000fe200078e000a */
[----:B------:R-:W-:Y:S02]  /*2380*/  LOP3.LUT P2, RZ, R18, R7, RZ, 0xc0, !PT ;  /* 0x0000000712ff7212 */ /* 0x000fe4000784c0ff */
[----:B------:R-:W-:Y:S01]  /*2390*/  SEL R7, RZ, 0x1, !P1 ;  /* 0x00000001ff077807 */ /* 0x000fe20004800000 */
[----:B------:R-:W-:Y:S01]  /*23a0*/  IMAD.IADD R16, R16, 0x1, R23 ;  /* 0x0000000110107824 */ /* 0x000fe200078e0217 */
[----:B------:R-:W-:Y:S02]  /*23b0*/  SHF.R.U64 R21, R8, 0x11, R19 ;  /* 0x0000001108157819 */ /* 0x000fe40000001213 */
[----:B------:R-:W-:Y:S02]  /*23c0*/  LOP3.LUT R0, R0, R7, RZ, 0xfc, !PT ;  /* 0x0000000700007212 */ /* 0x000fe400078efcff */
[----:B------:R-:W-:-:S05]  /*23d0*/  LOP3.LUT R21, R21, 0x7fffffff, RZ, 0xc0, !PT ;  /* 0x7fffffff15157812 */ /* 0x000fca00078ec0ff */
[----:B------:R-:W-:Y:S05]  /*23e0*/  @!P2 BRA `(.L_x_9) ;  /* 0x000000000048a947 */ /* 0x000fea0003800000 */
        /* <DEDUP_REMOVED lines=16> */
[----:B------:R-:W-:Y:S01]  /*24f0*/  @!P2 LOP3.LUT R21, RZ, R18, RZ, 0x33, !PT ;  /* 0x00000012ff15a212 */ /* 0x000fe200078e33ff */
[----:B------:R-:W-:Y:S06]  /*2500*/  BRA `(.L_x_10) ;  /* 0x0000000000107947 */ /* 0x000fec0003800000 */
.L_x_9:
[----:B------:R-:W-:Y:S01]  /*2510*/  IMAD.WIDE.U32 R6, R21, R18, RZ ;  /* 0x0000001215067225 */ /* 0x000fe200078e00ff */
[----:B------:R-:W-:-:S04]  /*2520*/  UMOV UR6, URZ ;  /* 0x000000ff00067c82 */ /* 0x000fc80008000000 */
[----:B------:R-:W-:-:S04]  /*2530*/  IADD3 R21, PT, PT, R7, UR6, RZ ;  /* 0x0000000607157c10 */ /* 0x000fc8000fffe0ff */
[----:B------:R-:W-:-:S07]  /*2540*/  SHF.R.U64 R21, R6, 0x1f, R21 ;  /* 0x0000001f06157819 */ /* 0x000fce0000001215 */
.L_x_10:
[----:B------:R-:W-:Y:S05]  /*2550*/  BSYNC.RECONVERGENT B1 ;  /* 0x0000000000017941 */ /* 0x000fea0003800200 */
.L_x_8:
[----:B------:R-:W-:Y:S01]  /*2560*/  IMAD R19, R19, -0x21131993, RZ ;  /* 0xdeece66d13137824 */ /* 0x000fe200078e02ff */
[----:B------:R-:W-:Y:S01]  /*2570*/  ISETP.NE.AND P2, PT, R21, 0x4c, PT ;  /* 0x0000004c1500780c */ /* 0x000fe20003f45270 */
[----:B------:R-:W-:Y:S01]  /*2580*/  IMAD.WIDE.U32 R10, R8, -0x21131993, R10 ;  /* 0xdeece66d080a7825 */ /* 0x000fe200078e000a */
[----:B------:R-:W-:Y:S02]  /*2590*/  LOP3.LUT R16, R16, 0xf000, RZ, 0xc0, !PT ;  /* 0x0000f00010107812 */ /* 0x000fe400078ec0ff */
[----:B------:R-:W-:Y:S01]  /*25a0*/  LOP3.LUT P1, RZ, R0, 0xff, RZ, 0xc0, !PT ;  /* 0x000000ff00ff7812 */ /* 0x000fe2000782c0ff */
[----:B------:R-:W-:Y:S01]  /*25b0*/  IMAD R19, R8, 0x5, R19 ;  /* 0x0000000508137824 */ /* 0x000fe200078e0213 */
[----:B------:R-:W-:Y:S01]  /*25c0*/  ISETP.EQ.AND.EX P2, PT, R16, 0x9000, !P2, PT ;  /* 0x000090001000780c */ /* 0x000fe20005742370 */
[----:B------:R-:W-:Y:S01]  /*25d0*/  IMAD.MOV.U32 R16, RZ, RZ, R10 ;  /* 0x000000ffff107224 */ /* 0x000fe200078e000a */
[----:B------:R-:W-:Y:S01]  /*25e0*/  IADD3 R20, PT, PT, R20, 0x2, RZ ;  /* 0x0000000214147810 */ /* 0x000fe20007ffe0ff */
[----:B------:R-:W-:-:S05]  /*25f0*/  IMAD.IADD R22, R11, 0x1, R19 ;  /* 0x000000010b167824 */ /* 0x000fca00078e0213 */
[C---:B------:R-:W-:Y:S02]  /*2600*/  LOP3.LUT R6, R22.reuse, 0xf000, RZ, 0xc0, !PT ;  /* 0x0000f00016067812 */ /* 0x040fe400078ec0ff */
[----:B------:R-:W-:Y:S02]  /*2610*/  LOP3.LUT R22, R22, 0xffff, RZ, 0xc0, !PT ;  /* 0x0000ffff16167812 */ /* 0x000fe400078ec0ff */
[----:B------:R-:W-:-:S04]  /*2620*/  ISETP.EQ.AND.EX P2, PT, R6, 0x1000, P2, PT ;  /* 0x000010000600780c */ /* 0x000fc80001742370 */
[----:B------:R-:W-:Y:S02]  /*2630*/  PLOP3.LUT P1, PT, P1, P2, PT, 0xf8, 0x8f ;  /* 0x00000000008f781c */ /* 0x000fe40000f25f70 */
[----:B------:R-:W-:Y:S02]  /*2640*/  ISETP.NE.AND P2, PT, R20, 0x32, PT ;  /* 0x000000321400780c */ /* 0x000fe40003f45270 */
[----:B------:R-:W-:-:S11]  /*2650*/  SEL R0, RZ, 0x1, !P1 ;  /* 0x00000001ff007807 */ /* 0x000fd60004800000 */
[----:B------:R-:W-:Y:S05]  /*2660*/  @P2 BRA `(.L_x_11) ;  /* 0xfffffff400fc2947 */ /* 0x000fea000383ffff */
.L_x_5:
[----:B------:R-:W-:Y:S05]  /*2670*/  BSYNC.RECONVERGENT B0 ;  /* 0x0000000000007941 */ /* 0x000fea0003800200 */
.L_x_4:
[----:B------:R-:W-:Y:S05]  /*2680*/  BRA.U UP1, `(.L_x_12) ;  /* 0xffffffed01d07547 */ /* 0x000fea000b83ffff */
[----:B------:R-:W-:Y:S01]  /*2690*/  SHF.R.U64 R2, R2, 0x11, R17 ;  /* 0x0000001102027819 */ /* 0x000fe20000001211 */
[----:B------:R-:W-:Y:S01]  /*26a0*/  BSSY.RECONVERGENT B0, `(.L_x_13) ;  /* 0x000001d000007945 */ /* 0x000fe20003800200 */
[----:B------:R-:W-:-:S03]  /*26b0*/  LOP3.LUT P2, RZ, R0, 0xff, RZ, 0xc0, !PT ;  /* 0x000000ff00ff7812 */ /* 0x000fc6000784c0ff */
[----:B------:R-:W-:-:S05]  /*26c0*/  IMAD R2, R2, -0x33333333, RZ ;  /* 0xcccccccd02027824 */ /* 0x000fca00078e02ff */
[----:B------:R-:W-:-:S04]  /*26d0*/  SHF.L.W.U32.HI R2, R2, 0x1f, R2 ;  /* 0x0000001f02027819 */ /* 0x000fc80000010e02 */
[----:B------:R-:W-:-:S04]  /*26e0*/  ISETP.LT.U32.OR P1, PT, R2, 0x1999999a, !P0 ;  /* 0x1999999a0200780c */ /* 0x000fc80004721470 */
[----:B------:R-:W-:-:S13]  /*26f0*/  PLOP3.LUT P1, PT, P1, P2, PT, 0xf2, 0x2f ;  /* 0x00000000002f781c */ /* 0x000fda0000f25e72 */
[----:B------:R-:W-:Y:S05]  /*2700*/  @P1 BRA `(.L_x_14) ;  /* 0x0000000000581947 */ /* 0x000fea0003800000 */
[----:B------:R-:W1:Y:S01]  /*2710*/  S2R R7, SR_LANEID ;  /* 0x0000000000077919 */ /* 0x000e620000000000 */
[----:B------:R-:W-:Y:S01]  /*2720*/  VOTEU.ANY UR5, UPT, PT ;  /* 0x0000000000057886 */ /* 0x000fe200038e0100 */
[----:B------:R-:W2:Y:S01]  /*2730*/  LDC.64 R2, c[0x0][0x388] ;  /* 0x0000e200ff027b82 */ /* 0x000ea20000000a00 */
[----:B------:R-:W1:Y:S01]  /*2740*/  FLO.U32 R0, UR5 ;  /* 0x0000000500007d00 */ /* 0x000e6200080e0000 */
[----:B------:R-:W3:Y:S06]  /*2750*/  S2R R6, SR_LTMASK ;  /* 0x0000000000067919 */ /* 0x000eec0000003900 */
[----:B------:R-:W4:Y:S01]  /*2760*/  LDC.64 R8, c[0x0][0x390] ;  /* 0x0000e400ff087b82 */ /* 0x000f220000000a00 */
[----:B------:R-:W2:Y:S01]  /*2770*/  POPC R11, UR5 ;  /* 0x00000005000b7d09 */ /* 0x000ea20008000000 */
[----:B-1----:R-:W-:-:S13]  /*2780*/  ISETP.EQ.U32.AND P1, PT, R0, R7, PT ;  /* 0x000000070000720c */ /* 0x002fda0003f22070 */
[----:B--2---:R-:W2:Y:S01]  /*2790*/  @P1 ATOMG.E.ADD.STRONG.GPU PT, R11, desc[UR8][R2.64], R11 ;  /* 0x8000000b020b19a8 */ /* 0x004ea200081ef108 */
[----:B---3--:R-:W-:Y:S01]  /*27a0*/  LOP3.LUT R10, R6, UR5, RZ, 0xc0, !PT ;  /* 0x00000005060a7c12 */ /* 0x008fe2000f8ec0ff */
[----:B------:R-:W-:Y:S02]  /*27b0*/  HFMA2 R6, -RZ, RZ, -0.0003454685211181640625, -1.1513671875 ;  /* 0x8da9bc9bff067431 */ /* 0x000fe400000001ff */
[----:B------:R-:W-:Y:S01]  /*27c0*/  IMAD.MOV.U32 R7, RZ, RZ, 0xa9aa ;  /* 0x0000a9aaff077424 */ /* 0x000fe200078e00ff */
[----:B------:R-:W1:Y:S01]  /*27d0*/  POPC R15, R10 ;  /* 0x0000000a000f7309 */ /* 0x000e620000000000 */
[----:B------:R-:W-:-:S04]  /*27e0*/  IMAD R17, R13, -0x67a41b53, RZ ;  /* 0x985be4ad0d117824 */ /* 0x000fc800078e02ff */
[C---:B------:R-:W-:Y:S02]  /*27f0*/  IMAD R17, R4.reuse, 0x63a9, R17 ;  /* 0x000063a904117824 */ /* 0x040fe400078e0211 */
[----:B------:R-:W-:-:S05]  /*2800*/  IMAD.WIDE.U32 R6, R4, -0x67a41b53, R6 ;  /* 0x985be4ad04067825 */ /* 0x000fca00078e0006 */
[----:B------:R-:W-:-:S04]  /*2810*/  IADD3 R7, PT, PT, R7, R17, RZ ;  /* 0x0000001107077210 */ /* 0x000fc80007ffe0ff */
[----:B------:R-:W-:Y:S01]  /*2820*/  LOP3.LUT R7, R7, 0xffff, RZ, 0xc0, !PT ;  /* 0x0000ffff07077812 */ /* 0x000fe200078ec0ff */
[----:B--2---:R-:W1:Y:S02]  /*2830*/  SHFL.IDX PT, R0, R11, R0, 0x1f ;  /* 0x00001f000b007589 */ /* 0x004e6400000e0000 */
[----:B-1----:R-:W-:-:S04]  /*2840*/  IMAD.IADD R3, R0, 0x1, R15 ;  /* 0x0000000100037824 */ /* 0x002fc800078e020f */
[----:B----4-:R-:W-:-:S05]  /*2850*/  IMAD.WIDE R2, R3, 0x8, R8 ;  /* 0x0000000803027825 */ /* 0x010fca00078e0208 */
[----:B------:R1:W-:Y:S02]  /*2860*/  STG.E.64 desc[UR8][R2.64], R6 ;  /* 0x0000000602007986 */ /* 0x0003e4000c101b08 */
.L_x_14:
[----:B------:R-:W-:Y:S05]  /*2870*/  BSYNC.RECONVERGENT B0 ;  /* 0x0000000000007941 */ /* 0x000fea0003800200 */
.L_x_13:
[----:B------:R-:W-:Y:S02]  /*2880*/  MOV R9, R4 ;  /* 0x0000000400097202 */ /* 0x000fe40000000f00 */
[----:B------:R-:W-:Y:S01]  /*2890*/  LOP3.LUT R0, R13, 0xffff, RZ, 0xc0, !PT ;  /* 0x0000ffff0d007812 */ /* 0x000fe200078ec0ff */
[----:B------:R-:W-:Y:S06]  /*28a0*/  BRA.U UP0, `(.L_x_15) ;  /* 0xffffffd900fc7547 */ /* 0x000fec000b83ffff */
[----:B------:R-:W-:Y:S05]  /*28b0*/  EXIT ;  /* 0x000000000000794d */ /* 0x000fea0003800000 */
.L_x_16:
[----:B------:R-:W-:-:S00]  /*28c0*/  BRA `(.L_x_16) ;  /* 0xfffffffc00fc7947 */ /* 0x000fc0000383ffff */
[----:B------:R-:W-:-:S00]  /*28d0*/  NOP ;  /* 0x0000000000007918 */ /* 0x000fc00000000000 */
        /* <DEDUP_REMOVED lines=10> */
.L_x_17:


//--------------------- .nv.shared.reserved.0     --------------------------
	.section	.nv.shared.reserved.0,"aw",@nobits
	.weak		__nv_reservedSMEM_offset_0_alias
	.size		__nv_reservedSMEM_offset_0_alias, 0, 64
	.other		__nv_reservedSMEM_offset_0_alias,@"STO_CUDA_RESERVED_SHARED STV_DEFAULT"
__nv_reservedSMEM_offset_0_alias:
	.zero		0
	.zero		64


//--------------------- .nv.constant0._Z6doWorkyPiPy --------------------------
	.section	.nv.constant0._Z6doWorkyPiPy,"a",@progbits
	.sectionflags	@""
	.align	4
.nv.constant0._Z6doWorkyPiPy:
	.zero		920


//--------------------- SYMBOLS --------------------------

	.type		.nv.reservedSmem.offset0,@object
	.size		.nv.reservedSmem.offset0,0x4
